//
// Generated by NVIDIA NVVM Compiler
//
// Compiler Build ID: CL-36424714
// Cuda compilation tools, release 13.0, V13.0.88
// Based on NVVM 20.0.0
//

.version 9.0
.target sm_100
.address_size 64

	// .globl	_Z17mandelbrot_kerneljjPj

.visible .entry _Z17mandelbrot_kerneljjPj(
	.param .u32 _Z17mandelbrot_kerneljjPj_param_0,
	.param .u32 _Z17mandelbrot_kerneljjPj_param_1,
	.param .u64 .ptr .align 1 _Z17mandelbrot_kerneljjPj_param_2
)
{
	.reg .pred 	%p<16>;
	.reg .b32 	%r<31>;
	.reg .b32 	%f<26>;
	.reg .b64 	%rd<67>;

	ld.param.u32 	%r4, [_Z17mandelbrot_kerneljjPj_param_0];
	ld.param.u32 	%r5, [_Z17mandelbrot_kerneljjPj_param_1];
	ld.param.u64 	%rd34, [_Z17mandelbrot_kerneljjPj_param_2];
	cvta.to.global.u64 	%rd1, %rd34;
	mov.u32 	%r6, %ntid.x;
	shr.u32 	%r7, %r6, 5;
	mov.u32 	%r8, %ctaid.x;
	mul.lo.s32 	%r1, %r7, %r8;
	mov.u32 	%r9, %nctaid.x;
	mul.lo.s32 	%r10, %r7, %r9;
	cvt.u64.u32 	%rd2, %r4;
	mul.wide.u32 	%rd3, %r4, %r4;
	cvt.u64.u32 	%rd4, %r10;
	add.s64 	%rd35, %rd4, %rd3;
	add.s64 	%rd5, %rd35, -1;
	and.b64  	%rd36, %rd5, -4294967296;
	setp.ne.s64 	%p1, %rd36, 0;
	@%p1 bra 	$L__BB0_2;
	cvt.u32.u64 	%r11, %rd4;
	cvt.u32.u64 	%r12, %rd5;
	div.u32 	%r13, %r12, %r11;
	cvt.u64.u32 	%rd58, %r13;
	bra.uni 	$L__BB0_3;
$L__BB0_2:
	div.u64 	%rd58, %rd5, %rd4;
$L__BB0_3:
	mov.u32 	%r14, %tid.x;
	shr.u32 	%r15, %r14, 5;
	add.s32 	%r16, %r1, %r15;
	cvt.u64.u32 	%rd37, %r16;
	mul.lo.s64 	%rd9, %rd58, %rd37;
	add.s64 	%rd38, %rd9, %rd58;
	min.u64 	%rd10, %rd38, %rd3;
	and.b32  	%r17, %r14, 31;
	cvt.u64.u32 	%rd11, %r17;
	add.s64 	%rd61, %rd9, %rd11;
	setp.ge.u64 	%p2, %rd61, %rd10;
	@%p2 bra 	$L__BB0_23;
	setp.eq.s32 	%p3, %r5, 0;
	@%p3 bra 	$L__BB0_8;
	cvt.rn.f32.u32 	%f1, %r4;
	cvt.u32.u64 	%r18, %rd2;
$L__BB0_6:
	and.b64  	%rd39, %rd61, -4294967296;
	setp.ne.s64 	%p4, %rd39, 0;
	@%p4 bra 	$L__BB0_19;
	cvt.u32.u64 	%r19, %rd61;
	div.u32 	%r20, %r19, %r18;
	mul.lo.s32 	%r21, %r20, %r18;
	sub.s32 	%r22, %r19, %r21;
	cvt.u64.u32 	%rd65, %r20;
	cvt.u64.u32 	%rd66, %r22;
	bra.uni 	$L__BB0_20;
$L__BB0_8:
	add.s64 	%rd43, %rd61, 32;
	max.u64 	%rd44, %rd10, %rd43;
	not.b64 	%rd45, %rd9;
	add.s64 	%rd46, %rd44, %rd45;
	sub.s64 	%rd13, %rd46, %rd11;
	shr.u64 	%rd47, %rd13, 5;
	add.s64 	%rd14, %rd47, 1;
	and.b64  	%rd15, %rd14, 7;
	setp.lt.u64 	%p9, %rd13, 224;
	@%p9 bra 	$L__BB0_11;
	and.b64  	%rd59, %rd14, 1152921504606846968;
$L__BB0_10:
	.pragma "nounroll";
	shl.b64 	%rd48, %rd61, 2;
	add.s64 	%rd49, %rd1, %rd48;
	mov.b32 	%r26, 0;
	st.global.u32 	[%rd49], %r26;
	st.global.u32 	[%rd49+128], %r26;
	st.global.u32 	[%rd49+256], %r26;
	st.global.u32 	[%rd49+384], %r26;
	st.global.u32 	[%rd49+512], %r26;
	st.global.u32 	[%rd49+640], %r26;
	st.global.u32 	[%rd49+768], %r26;
	st.global.u32 	[%rd49+896], %r26;
	add.s64 	%rd61, %rd61, 256;
	add.s64 	%rd59, %rd59, -8;
	setp.ne.s64 	%p10, %rd59, 0;
	@%p10 bra 	$L__BB0_10;
$L__BB0_11:
	setp.eq.s64 	%p11, %rd15, 0;
	@%p11 bra 	$L__BB0_23;
	setp.lt.u64 	%p12, %rd15, 4;
	@%p12 bra 	$L__BB0_14;
	shl.b64 	%rd50, %rd61, 2;
	add.s64 	%rd51, %rd1, %rd50;
	mov.b32 	%r27, 0;
	st.global.u32 	[%rd51], %r27;
	st.global.u32 	[%rd51+128], %r27;
	st.global.u32 	[%rd51+256], %r27;
	st.global.u32 	[%rd51+384], %r27;
	add.s64 	%rd61, %rd61, 128;
$L__BB0_14:
	and.b64  	%rd52, %rd14, 3;
	setp.eq.s64 	%p13, %rd52, 0;
	@%p13 bra 	$L__BB0_23;
	setp.eq.s64 	%p14, %rd52, 1;
	@%p14 bra 	$L__BB0_17;
	shl.b64 	%rd53, %rd61, 2;
	add.s64 	%rd54, %rd1, %rd53;
	mov.b32 	%r28, 0;
	st.global.u32 	[%rd54], %r28;
	st.global.u32 	[%rd54+128], %r28;
	add.s64 	%rd61, %rd61, 64;
$L__BB0_17:
	and.b64  	%rd55, %rd13, 32;
	setp.ne.s64 	%p15, %rd55, 0;
	@%p15 bra 	$L__BB0_23;
	shl.b64 	%rd56, %rd61, 2;
	add.s64 	%rd57, %rd1, %rd56;
	mov.b32 	%r29, 0;
	st.global.u32 	[%rd57], %r29;
	bra.uni 	$L__BB0_23;
$L__BB0_19:
	div.u64 	%rd65, %rd61, %rd2;
	mul.lo.s64 	%rd40, %rd65, %rd2;
	sub.s64 	%rd66, %rd61, %rd40;
$L__BB0_20:
	cvt.u32.u64 	%r24, %rd65;
	cvt.u32.u64 	%r25, %rd66;
	cvt.rn.f32.u32 	%f13, %r25;
	div.rn.f32 	%f14, %f13, %f1;
	fma.rn.f32 	%f2, %f14, 0f38D1B717, 0fBF3E62B9;
	cvt.rn.f32.u32 	%f15, %r24;
	div.rn.f32 	%f16, %f15, %f1;
	fma.rn.f32 	%f3, %f16, 0f38D1B717, 0f3E06F043;
	mov.b32 	%r30, 0;
	mov.f32 	%f22, 0f00000000;
	mov.f32 	%f23, %f22;
	mov.f32 	%f24, %f22;
	mov.f32 	%f25, %f22;
$L__BB0_21:
	sub.f32 	%f17, %f25, %f24;
	add.f32 	%f18, %f2, %f17;
	sub.f32 	%f19, %f23, %f22;
	add.f32 	%f20, %f3, %f19;
	mul.f32 	%f25, %f18, %f18;
	mul.f32 	%f24, %f20, %f20;
	add.f32 	%f21, %f18, %f20;
	mul.f32 	%f23, %f21, %f21;
	add.s32 	%r30, %r30, 1;
	add.f32 	%f22, %f25, %f24;
	setp.le.f32 	%p5, %f22, 0f40800000;
	setp.lt.u32 	%p6, %r30, %r5;
	and.pred  	%p7, %p5, %p6;
	@%p7 bra 	$L__BB0_21;
	shl.b64 	%rd41, %rd61, 2;
	add.s64 	%rd42, %rd1, %rd41;
	st.global.u32 	[%rd42], %r30;
	add.s64 	%rd61, %rd61, 32;
	setp.lt.u64 	%p8, %rd61, %rd10;
	@%p8 bra 	$L__BB0_6;
$L__BB0_23:
	ret;

}


// ===== COMPILED SASS (sm_100) =====

	.target	sm_100

	.elftype	@"ET_EXEC"


//--------------------- .note.nv.tkinfo           --------------------------
	.section	.note.nv.tkinfo,"",@"SHT_NOTE"
	.sectionflags	@"SHF_NOTE_NV_TKINFO"
	.tkinfo
        /*0018*/ 	.word	0x00000002
        /*0030*/ 	.string	""
        /*0030*/ 	.string	"ptxas"
        /*0030*/ 	.string	"Cuda compilation tools, release 13.0, V13.0.88"
        /*0030*/ 	.string	"Build cuda_13.0.r13.0/compiler.36424714_0"
        /*0030*/ 	.string	"-arch sm_100 -m 64 "



//--------------------- .note.nv.cuinfo           --------------------------
	.section	.note.nv.cuinfo,"",@"SHT_NOTE"
	.sectionflags	@"SHF_NOTE_NV_CUINFO"
        /*0018*/ 	.short	0x0002
        /*001a*/ 	.short	0x0064
        /*001c*/ 	.short	0x0082
	.zero		2


//--------------------- .nv.info                  --------------------------
	.section	.nv.info,"",@"SHT_CUDA_INFO"
	.align	4


	//----- nvinfo : EIATTR_REGCOUNT
	.align		4
        /*0000*/ 	.byte	0x04, 0x2f
        /*0002*/ 	.short	(.L_1 - .L_0)
	.align		4
.L_0:
        /*0004*/ 	.word	index@(_Z17mandelbrot_kerneljjPj)
        /*0008*/ 	.word	0x00000016


	//----- nvinfo : EIATTR_FRAME_SIZE
	.align		4
.L_1:
        /*000c*/ 	.byte	0x04, 0x11
        /*000e*/ 	.short	(.L_3 - .L_2)
	.align		4
.L_2:
        /*0010*/ 	.word	index@($__internal_1_$__cuda_sm3x_div_rn_noftz_f32_slowpath)
        /*0014*/ 	.word	0x00000000


	//----- nvinfo : EIATTR_FRAME_SIZE
	.align		4
.L_3:
        /*0018*/ 	.byte	0x04, 0x11
        /*001a*/ 	.short	(.L_5 - .L_4)
	.align		4
.L_4:
        /*001c*/ 	.word	index@($__internal_0_$__cuda_sm20_div_u64)
        /*0020*/ 	.word	0x00000000


	//----- nvinfo : EIATTR_FRAME_SIZE
	.align		4
.L_5:
        /*0024*/ 	.byte	0x04, 0x11
        /*0026*/ 	.short	(.L_7 - .L_6)
	.align		4
.L_6:
        /*0028*/ 	.word	index@(_Z17mandelbrot_kerneljjPj)
        /*002c*/ 	.word	0x00000000


	//----- nvinfo : EIATTR_MIN_STACK_SIZE
	.align		4
.L_7:
        /*0030*/ 	.byte	0x04, 0x12
        /*0032*/ 	.short	(.L_9 - .L_8)
	.align		4
.L_8:
        /*0034*/ 	.word	index@(_Z17mandelbrot_kerneljjPj)
        /*0038*/ 	.word	0x00000000
.L_9:


//--------------------- .nv.compat                --------------------------
	.section	.nv.compat,"",@"SHT_CUDA_COMPAT_INFO"
	.align	4
        /*0000*/ 	.byte	0x02, 0x09, 0x00, 0x00, 0x02, 0x02, 0x01, 0x00, 0x02, 0x05, 0x05, 0x00, 0x03, 0x07, 0x01, 0x01
        /*0010*/ 	.byte	0x02, 0x03, 0x00, 0x00, 0x02, 0x06, 0x01, 0x00, 0x04, 0x0b, 0x08, 0x00, 0x01, 0x00, 0x00, 0x00
        /*0020*/ 	.byte	0x00, 0x00, 0x00, 0x00


//--------------------- .nv.info._Z17mandelbrot_kerneljjPj --------------------------
	.section	.nv.info._Z17mandelbrot_kerneljjPj,"",@"SHT_CUDA_INFO"
	.sectionflags	@""
	.align	4


	//----- nvinfo : EIATTR_CUDA_API_VERSION
	.align		4
        /*0000*/ 	.byte	0x04, 0x37
        /*0002*/ 	.short	(.L_11 - .L_10)
.L_10:
        /*0004*/ 	.word	0x00000082


	//----- nvinfo : EIATTR_KPARAM_INFO
	.align		4
.L_11:
        /*0008*/ 	.byte	0x04, 0x17
        /*000a*/ 	.short	(.L_13 - .L_12)
.L_12:
        /*000c*/ 	.word	0x00000000
        /*0010*/ 	.short	0x0002
        /*0012*/ 	.short	0x0008
        /*0014*/ 	.byte	0x00, 0xf5, 0x21, 0x00


	//----- nvinfo : EIATTR_KPARAM_INFO
	.align		4
.L_13:
        /*0018*/ 	.byte	0x04, 0x17
        /*001a*/ 	.short	(.L_15 - .L_14)
.L_14:
        /*001c*/ 	.word	0x00000000
        /*0020*/ 	.short	0x0001
        /*0022*/ 	.short	0x0004
        /*0024*/ 	.byte	0x00, 0xf0, 0x11, 0x00


	//----- nvinfo : EIATTR_KPARAM_INFO
	.align		4
.L_15:
        /*0028*/ 	.byte	0x04, 0x17
        /*002a*/ 	.short	(.L_17 - .L_16)
.L_16:
        /*002c*/ 	.word	0x00000000
        /*0030*/ 	.short	0x0000
        /*0032*/ 	.short	0x0000
        /*0034*/ 	.byte	0x00, 0xf0, 0x11, 0x00


	//----- nvinfo : EIATTR_SPARSE_MMA_MASK
	.align		4
.L_17:
        /*0038*/ 	.byte	0x03, 0x50
        /*003a*/ 	.short	0x0000


	//----- nvinfo : EIATTR_MAXREG_COUNT
	.align		4
        /*003c*/ 	.byte	0x03, 0x1b
        /*003e*/ 	.short	0x00ff


	//----- nvinfo : EIATTR_MERCURY_ISA_VERSION
	.align		4
        /*0040*/ 	.byte	0x03, 0x5f
        /*0042*/ 	.short	0x0101


	//----- nvinfo : EIATTR_VRC_CTA_INIT_COUNT
	.align		4
        /*0044*/ 	.byte	0x02, 0x4a
	.zero		1
	.zero		1


	//----- nvinfo : EIATTR_EXIT_INSTR_OFFSETS
	.align		4
        /*0048*/ 	.byte	0x04, 0x1c
        /*004a*/ 	.short	(.L_19 - .L_18)


	//   ....[0]....
.L_18:
        /*004c*/ 	.word	0x00000360


	//   ....[1]....
        /*0050*/ 	.word	0x000009d0


	//   ....[2]....
        /*0054*/ 	.word	0x00000c70


	//   ....[3]....
        /*0058*/ 	.word	0x00000d90


	//   ....[4]....
        /*005c*/ 	.word	0x00000e20


	//   ....[5]....
        /*0060*/ 	.word	0x00000e90


	//----- nvinfo : EIATTR_CRS_STACK_SIZE
	.align		4
.L_19:
        /*0064*/ 	.byte	0x04, 0x1e
        /*0066*/ 	.short	(.L_21 - .L_20)
.L_20:
        /*0068*/ 	.word	0x00000000


	//----- nvinfo : EIATTR_CBANK_PARAM_SIZE
	.align		4
.L_21:
        /*006c*/ 	.byte	0x03, 0x19
        /*006e*/ 	.short	0x0010


	//----- nvinfo : EIATTR_PARAM_CBANK
	.align		4
        /*0070*/ 	.byte	0x04, 0x0a
        /*0072*/ 	.short	(.L_23 - .L_22)
	.align		4
.L_22:
        /*0074*/ 	.word	index@(.nv.constant0._Z17mandelbrot_kerneljjPj)
        /*0078*/ 	.short	0x0380
        /*007a*/ 	.short	0x0010


	//----- nvinfo : EIATTR_SW_WAR
	.align		4
.L_23:
        /*007c*/ 	.byte	0x04, 0x36
        /*007e*/ 	.short	(.L_25 - .L_24)
.L_24:
        /*0080*/ 	.word	0x00000008
.L_25:


//--------------------- .nv.callgraph             --------------------------
	.section	.nv.callgraph,"",@"SHT_CUDA_CALLGRAPH"
	.align	4
	.sectionentsize	8
	.align		4
        /*0000*/ 	.word	0x00000000
	.align		4
        /*0004*/ 	.word	0xffffffff
	.align		4
        /*0008*/ 	.word	0x00000000
	.align		4
        /*000c*/ 	.word	0xfffffffe
	.align		4
        /*0010*/ 	.word	0x00000000
	.align		4
        /*0014*/ 	.word	0xfffffffd
	.align		4
        /*0018*/ 	.word	0x00000000
	.align		4
        /*001c*/ 	.word	0xfffffffc


//--------------------- .text._Z17mandelbrot_kerneljjPj --------------------------
	.section	.text._Z17mandelbrot_kerneljjPj,"ax",@progbits
	.align	128
        .global         _Z17mandelbrot_kerneljjPj
        .type           _Z17mandelbrot_kerneljjPj,@function
        .size           _Z17mandelbrot_kerneljjPj,(.L_x_31 - _Z17mandelbrot_kerneljjPj)
        .other          _Z17mandelbrot_kerneljjPj,@"STO_CUDA_ENTRY STV_DEFAULT"
_Z17mandelbrot_kerneljjPj:
.text._Z17mandelbrot_kerneljjPj:
[----:B------:R-:W-:Y:S01]  /*0000*/  LDC R1, c[0x0][0x37c] ;  /* 0x0000df00ff017b82 */ /* 0x000fe20000000800 */
[----:B------:R-:W0:Y:S07]  /*0010*/  LDCU UR4, c[0x0][0x360] ;  /* 0x00006c00ff0477ac */ /* 0x000e2e0008000800 */
[----:B------:R-:W1:Y:S08]  /*0020*/  LDC R4, c[0x0][0x380] ;  /* 0x0000e000ff047b82 */ /* 0x000e700000000800 */
[----:B------:R-:W2:Y:S08]  /*0030*/  LDC R7, c[0x0][0x370] ;  /* 0x0000dc00ff077b82 */ /* 0x000eb00000000800 */
[----:B------:R-:W3:Y:S01]  /*0040*/  S2UR UR5, SR_CTAID.X ;  /* 0x00000000000579c3 */ /* 0x000ee20000002500 */
[----:B0-----:R-:W-:Y:S01]  /*0050*/  USHF.R.U32.HI UR4, URZ, 0x5, UR4 ;  /* 0x00000005ff047899 */ /* 0x001fe20008011604 */
[----:B-1----:R-:W-:-:S05]  /*0060*/  IMAD.WIDE.U32 R4, R4, R4, RZ ;  /* 0x0000000404047225 */ /* 0x002fca00078e00ff */
[----:B--2---:R-:W-:-:S05]  /*0070*/  IMAD R7, R7, UR4, RZ ;  /* 0x0000000407077c24 */ /* 0x004fca000f8e02ff */
[----:B------:R-:W-:Y:S01]  /*0080*/  IADD3 R6, P0, P1, R7, -0x1, R4 ;  /* 0xffffffff07067810 */ /* 0x000fe2000791e004 */
[----:B---3--:R-:W-:-:S03]  /*0090*/  UIMAD UR5, UR4, UR5, URZ ;  /* 0x00000005040572a4 */ /* 0x008fc6000f8e02ff */
[----:B------:R-:W-:Y:S01]  /*00a0*/  IADD3.X R10, PT, PT, RZ, -0x1, R5, P0, P1 ;  /* 0xffffffffff0a7810 */ /* 0x000fe200007e2405 */
[----:B------:R-:W-:-:S03]  /*00b0*/  UMOV UR4, URZ ;  /* 0x000000ff00047c82 */ /* 0x000fc60008000000 */
[----:B------:R-:W-:-:S13]  /*00c0*/  ISETP.NE.U32.AND P0, PT, R10, RZ, PT ;  /* 0x000000ff0a00720c */ /* 0x000fda0003f05070 */
[----:B------:R-:W-:Y:S05]  /*00d0*/  @P0 BRA `(.L_x_0) ;  /* 0x0000000000500947 */ /* 0x000fea0003800000 */
[----:B------:R-:W0:Y:S01]  /*00e0*/  I2F.U32.RP R0, R7 ;  /* 0x0000000700007306 */ /* 0x000e220000209000 */
[----:B------:R-:W-:Y:S01]  /*00f0*/  IMAD.MOV R9, RZ, RZ, -R7 ;  /* 0x000000ffff097224 */ /* 0x000fe200078e0a07 */
[----:B------:R-:W-:-:S06]  /*0100*/  ISETP.NE.U32.AND P2, PT, R7, RZ, PT ;  /* 0x000000ff0700720c */ /* 0x000fcc0003f45070 */
[----:B0-----:R-:W0:Y:S02]  /*0110*/  MUFU.RCP R0, R0 ;  /* 0x0000000000007308 */ /* 0x001e240000001000 */
[----:B0-----:R-:W-:-:S06]  /*0120*/  VIADD R2, R0, 0xffffffe ;  /* 0x0ffffffe00027836 */ /* 0x001fcc0000000000 */
[----:B------:R0:W1:Y:S02]  /*0130*/  F2I.FTZ.U32.TRUNC.NTZ R3, R2 ;  /* 0x0000000200037305 */ /* 0x000064000021f000 */
[----:B0-----:R-:W-:Y:S02]  /*0140*/  IMAD.MOV.U32 R2, RZ, RZ, RZ ;  /* 0x000000ffff027224 */ /* 0x001fe400078e00ff */
[----:B-1----:R-:W-:-:S04]  /*0150*/  IMAD R9, R9, R3, RZ ;  /* 0x0000000309097224 */ /* 0x002fc800078e02ff */
[----:B------:R-:W-:-:S06]  /*0160*/  IMAD.HI.U32 R3, R3, R9, R2 ;  /* 0x0000000903037227 */ /* 0x000fcc00078e0002 */
[----:B------:R-:W-:-:S04]  /*0170*/  IMAD.HI.U32 R2, R3, R6, RZ ;  /* 0x0000000603027227 */ /* 0x000fc800078e00ff */
[----:B------:R-:W-:-:S04]  /*0180*/  IMAD.MOV R3, RZ, RZ, -R2 ;  /* 0x000000ffff037224 */ /* 0x000fc800078e0a02 */
[----:B------:R-:W-:Y:S02]  /*0190*/  IMAD R6, R7, R3, R6 ;  /* 0x0000000307067224 */ /* 0x000fe400078e0206 */
[----:B------:R-:W-:-:S03]  /*01a0*/  IMAD.MOV.U32 R3, RZ, RZ, RZ ;  /* 0x000000ffff037224 */ /* 0x000fc600078e00ff */
[----:B------:R-:W-:-:S13]  /*01b0*/  ISETP.GE.U32.AND P0, PT, R6, R7, PT ;  /* 0x000000070600720c */ /* 0x000fda0003f06070 */
[----:B------:R-:W-:Y:S02]  /*01c0*/  @P0 IMAD.IADD R6, R6, 0x1, -R7 ;  /* 0x0000000106060824 */ /* 0x000fe400078e0a07 */
[----:B------:R-:W-:-:S03]  /*01d0*/  @P0 VIADD R2, R2, 0x1 ;  /* 0x0000000102020836 */ /* 0x000fc60000000000 */
[----:B------:R-:W-:-:S13]  /*01e0*/  ISETP.GE.U32.AND P1, PT, R6, R7, PT ;  /* 0x000000070600720c */ /* 0x000fda0003f26070 */
[----:B------:R-:W-:Y:S01]  /*01f0*/  @P1 VIADD R2, R2, 0x1 ;  /* 0x0000000102021836 */ /* 0x000fe20000000000 */
[----:B------:R-:W-:Y:S01]  /*0200*/  @!P2 LOP3.LUT R2, RZ, R7, RZ, 0x33, !PT ;  /* 0x00000007ff02a212 */ /* 0x000fe200078e33ff */
[----:B------:R-:W-:Y:S06]  /*0210*/  BRA `(.L_x_1) ;  /* 0x0000000000107947 */ /* 0x000fec0003800000 */
.L_x_0:
[----:B------:R-:W-:-:S07]  /*0220*/  MOV R0, 0x240 ;  /* 0x0000024000007802 */ /* 0x000fce0000000f00 */
[----:B------:R-:W-:Y:S05]  /*0230*/  CALL.REL.NOINC `($__internal_0_$__cuda_sm20_div_u64) ;  /* 0x0000000c00187944 */ /* 0x000fea0003c00000 */
[----:B------:R-:W-:Y:S02]  /*0240*/  IMAD.MOV.U32 R2, RZ, RZ, R7 ;  /* 0x000000ffff027224 */ /* 0x000fe400078e0007 */
[----:B------:R-:W-:-:S07]  /*0250*/  IMAD.MOV.U32 R3, RZ, RZ, R10 ;  /* 0x000000ffff037224 */ /* 0x000fce00078e000a */
.L_x_1:
[----:B------:R-:W0:Y:S02]  /*0260*/  S2R R0, SR_TID.X ;  /* 0x0000000000007919 */ /* 0x000e240000002100 */
[----:B0-----:R-:W-:-:S05]  /*0270*/  LEA.HI R9, R0, UR5, RZ, 0x1b ;  /* 0x0000000500097c11 */ /* 0x001fca000f8fd8ff */
[-C--:B------:R-:W-:Y:S02]  /*0280*/  IMAD R7, R3, R9.reuse, RZ ;  /* 0x0000000903077224 */ /* 0x080fe400078e02ff */
[----:B------:R-:W-:-:S04]  /*0290*/  IMAD.WIDE.U32 R8, R2, R9, RZ ;  /* 0x0000000902087225 */ /* 0x000fc800078e00ff */
[----:B------:R-:W-:Y:S01]  /*02a0*/  IMAD.IADD R13, R9, 0x1, R7 ;  /* 0x00000001090d7824 */ /* 0x000fe200078e0207 */
[----:B------:R-:W-:-:S05]  /*02b0*/  IADD3 R7, P0, PT, R2, R8, RZ ;  /* 0x0000000802077210 */ /* 0x000fca0007f1e0ff */
[--C-:B------:R-:W-:Y:S01]  /*02c0*/  IMAD.X R11, R3, 0x1, R13.reuse, P0 ;  /* 0x00000001030b7824 */ /* 0x100fe200000e060d */
[----:B------:R-:W-:Y:S02]  /*02d0*/  ISETP.LT.U32.AND P0, PT, R7, R4, PT ;  /* 0x000000040700720c */ /* 0x000fe40003f01070 */
[----:B------:R-:W-:Y:S02]  /*02e0*/  LOP3.LUT R3, R0, 0x1f, RZ, 0xc0, !PT ;  /* 0x0000001f00037812 */ /* 0x000fe400078ec0ff */
[-C--:B------:R-:W-:Y:S02]  /*02f0*/  ISETP.LT.U32.AND.EX P0, PT, R11, R5.reuse, PT, P0 ;  /* 0x000000050b00720c */ /* 0x080fe40003f01100 */
[----:B------:R-:W-:Y:S02]  /*0300*/  IADD3 R6, P1, PT, R3, R8, RZ ;  /* 0x0000000803067210 */ /* 0x000fe40007f3e0ff */
[----:B------:R-:W-:Y:S02]  /*0310*/  SEL R2, R7, R4, P0 ;  /* 0x0000000407027207 */ /* 0x000fe40000000000 */
[----:B------:R-:W-:Y:S01]  /*0320*/  SEL R4, R11, R5, P0 ;  /* 0x000000050b047207 */ /* 0x000fe20000000000 */
[----:B------:R-:W-:Y:S01]  /*0330*/  IMAD.X R7, RZ, RZ, R13, P1 ;  /* 0x000000ffff077224 */ /* 0x000fe200008e060d */
[----:B------:R-:W-:-:S04]  /*0340*/  ISETP.GE.U32.AND P0, PT, R6, R2, PT ;  /* 0x000000020600720c */ /* 0x000fc80003f06070 */
[----:B------:R-:W-:-:S13]  /*0350*/  ISETP.GE.U32.AND.EX P0, PT, R7, R4, PT, P0 ;  /* 0x000000040700720c */ /* 0x000fda0003f06100 */
[----:B------:R-:W-:Y:S05]  /*0360*/  @P0 EXIT ;  /* 0x000000000000094d */ /* 0x000fea0003800000 */
[----:B------:R-:W0:Y:S01]  /*0370*/  LDCU UR5, c[0x0][0x384] ;  /* 0x00007080ff0577ac */ /* 0x000e220008000800 */
[----:B------:R-:W-:Y:S01]  /*0380*/  IMAD.MOV.U32 R5, RZ, RZ, R7 ;  /* 0x000000ffff057224 */ /* 0x000fe200078e0007 */
[----:B------:R-:W1:Y:S01]  /*0390*/  LDCU.64 UR6, c[0x0][0x358] ;  /* 0x00006b00ff0677ac */ /* 0x000e620008000a00 */
[----:B0-----:R-:W-:-:S09]  /*03a0*/  UISETP.NE.AND UP0, UPT, UR5, URZ, UPT ;  /* 0x000000ff0500728c */ /* 0x001fd2000bf05270 */
[----:B-1----:R-:W-:Y:S05]  /*03b0*/  BRA.U !UP0, `(.L_x_2) ;  /* 0x0000000508887547 */ /* 0x002fea000b800000 */
[----:B------:R-:W0:Y:S02]  /*03c0*/  LDCU UR5, c[0x0][0x380] ;  /* 0x00007000ff0577ac */ /* 0x000e240008000800 */
[----:B0-----:R-:W-:-:S07]  /*03d0*/  I2FP.F32.U32 R3, UR5 ;  /* 0x0000000500037c45 */ /* 0x001fce0008201000 */
.L_x_12:
[----:B------:R-:W-:Y:S01]  /*03e0*/  ISETP.NE.U32.AND P0, PT, R5, RZ, PT ;  /* 0x000000ff0500720c */ /* 0x000fe20003f05070 */
[----:B------:R-:W-:-:S12]  /*03f0*/  BSSY.RECONVERGENT B0, `(.L_x_3) ;  /* 0x0000020000007945 */ /* 0x000fd80003800200 */
[----:B------:R-:W-:Y:S05]  /*0400*/  @P0 BRA `(.L_x_4) ;  /* 0x0000000000580947 */ /* 0x000fea0003800000 */
[----:B------:R-:W0:Y:S02]  /*0410*/  LDCU UR5, c[0x0][0x380] ;  /* 0x00007000ff0577ac */ /* 0x000e240008000800 */
[----:B0-----:R-:W0:Y:S01]  /*0420*/  I2F.U32.RP R0, UR5 ;  /* 0x0000000500007d06 */ /* 0x001e220008209000 */
[----:B------:R-:W-:-:S07]  /*0430*/  ISETP.NE.U32.AND P2, PT, RZ, UR5, PT ;  /* 0x00000005ff007c0c */ /* 0x000fce000bf45070 */
[----:B0-----:R-:W0:Y:S02]  /*0440*/  MUFU.RCP R0, R0 ;  /* 0x0000000000007308 */ /* 0x001e240000001000 */
[----:B0-----:R-:W-:-:S06]  /*0450*/  VIADD R8, R0, 0xffffffe ;  /* 0x0ffffffe00087836 */ /* 0x001fcc0000000000 */
[----:B------:R0:W1:Y:S02]  /*0460*/  F2I.FTZ.U32.TRUNC.NTZ R9, R8 ;  /* 0x0000000800097305 */ /* 0x000064000021f000 */
[----:B0-----:R-:W-:Y:S02]  /*0470*/  IMAD.MOV.U32 R8, RZ, RZ, RZ ;  /* 0x000000ffff087224 */ /* 0x001fe400078e00ff */
[----:B-1----:R-:W-:-:S04]  /*0480*/  IMAD.MOV R7, RZ, RZ, -R9 ;  /* 0x000000ffff077224 */ /* 0x002fc800078e0a09 */
[----:B------:R-:W-:-:S04]  /*0490*/  IMAD R7, R7, UR5, RZ ;  /* 0x0000000507077c24 */ /* 0x000fc8000f8e02ff */
[----:B------:R-:W-:-:S06]  /*04a0*/  IMAD.HI.U32 R9, R9, R7, R8 ;  /* 0x0000000709097227 */ /* 0x000fcc00078e0008 */
[----:B------:R-:W-:-:S04]  /*04b0*/  IMAD.HI.U32 R7, R9, R6, RZ ;  /* 0x0000000609077227 */ /* 0x000fc800078e00ff */
[----:B------:R-:W-:-:S04]  /*04c0*/  IMAD.MOV R9, RZ, RZ, -R7 ;  /* 0x000000ffff097224 */ /* 0x000fc800078e0a07 */
[----:B------:R-:W-:-:S05]  /*04d0*/  IMAD R9, R9, UR5, R6 ;  /* 0x0000000509097c24 */ /* 0x000fca000f8e0206 */
[----:B------:R-:W-:-:S13]  /*04e0*/  ISETP.GE.U32.AND P0, PT, R9, UR5, PT ;  /* 0x0000000509007c0c */ /* 0x000fda000bf06070 */
[----:B------:R-:W-:Y:S02]  /*04f0*/  @P0 VIADD R9, R9, -UR5 ;  /* 0x8000000509090c36 */ /* 0x000fe40008000000 */
[----:B------:R-:W-:-:S03]  /*0500*/  @P0 VIADD R7, R7, 0x1 ;  /* 0x0000000107070836 */ /* 0x000fc60000000000 */
[----:B------:R-:W-:-:S13]  /*0510*/  ISETP.GE.U32.AND P1, PT, R9, UR5, PT ;  /* 0x0000000509007c0c */ /* 0x000fda000bf26070 */
[----:B------:R-:W-:Y:S01]  /*0520*/  @P1 VIADD R7, R7, 0x1 ;  /* 0x0000000107071836 */ /* 0x000fe20000000000 */
[----:B------:R-:W-:-:S05]  /*0530*/  @!P2 LOP3.LUT R7, RZ, UR5, RZ, 0x33, !PT ;  /* 0x00000005ff07ac12 */ /* 0x000fca000f8e33ff */
[----:B------:R-:W-:-:S04]  /*0540*/  IMAD.MOV R9, RZ, RZ, -R7 ;  /* 0x000000ffff097224 */ /* 0x000fc800078e0a07 */
[----:B------:R-:W-:Y:S01]  /*0550*/  IMAD R0, R9, UR5, R6 ;  /* 0x0000000509007c24 */ /* 0x000fe2000f8e0206 */
[----:B------:R-:W-:Y:S06]  /*0560*/  BRA `(.L_x_5) ;  /* 0x0000000000207947 */ /* 0x000fec0003800000 */
.L_x_4:
[----:B------:R-:W0:Y:S01]  /*0570*/  LDCU UR5, c[0x0][0x380] ;  /* 0x00007000ff0577ac */ /* 0x000e220008000800 */
[----:B------:R-:W-:Y:S01]  /*0580*/  IMAD.MOV.U32 R10, RZ, RZ, R5 ;  /* 0x000000ffff0a7224 */ /* 0x000fe200078e0005 */
[----:B------:R-:W-:Y:S01]  /*0590*/  MOV R0, 0x5c0 ;  /* 0x000005c000007802 */ /* 0x000fe20000000f00 */
[----:B0-----:R-:W-:-:S07]  /*05a0*/  IMAD.U32 R7, RZ, RZ, UR5 ;  /* 0x00000005ff077e24 */ /* 0x001fce000f8e00ff */
[----:B------:R-:W-:Y:S05]  /*05b0*/  CALL.REL.NOINC `($__internal_0_$__cuda_sm20_div_u64) ;  /* 0x0000000800387944 */ /* 0x000fea0003c00000 */
[----:B------:R-:W0:Y:S01]  /*05c0*/  LDCU UR5, c[0x0][0x380] ;  /* 0x00007000ff0577ac */ /* 0x000e220008000800 */
[----:B------:R-:W-:-:S04]  /*05d0*/  IMAD.MOV R9, RZ, RZ, -R7 ;  /* 0x000000ffff097224 */ /* 0x000fc800078e0a07 */
[----:B0-----:R-:W-:-:S07]  /*05e0*/  IMAD R0, R9, UR5, R6 ;  /* 0x0000000509007c24 */ /* 0x001fce000f8e0206 */
.L_x_5:
[----:B------:R-:W-:Y:S05]  /*05f0*/  BSYNC.RECONVERGENT B0 ;  /* 0x0000000000007941 */ /* 0x000fea0003800200 */
.L_x_3:
[----:B------:R-:W0:Y:S01]  /*0600*/  MUFU.RCP R8, R3 ;  /* 0x0000000300087308 */ /* 0x000e220000001000 */
[----:B------:R-:W-:Y:S01]  /*0610*/  I2FP.F32.U32 R0, R0 ;  /* 0x0000000000007245 */ /* 0x000fe20000201000 */
[----:B------:R-:W-:Y:S06]  /*0620*/  BSSY.RECONVERGENT B0, `(.L_x_6) ;  /* 0x000000b000007945 */ /* 0x000fec0003800200 */
[----:B------:R-:W1:Y:S01]  /*0630*/  FCHK P0, R0, R3 ;  /* 0x0000000300007302 */ /* 0x000e620000000000 */
[----:B0-----:R-:W-:-:S04]  /*0640*/  FFMA R9, -R3, R8, 1 ;  /* 0x3f80000003097423 */ /* 0x001fc80000000108 */
[----:B------:R-:W-:-:S04]  /*0650*/  FFMA R9, R8, R9, R8 ;  /* 0x0000000908097223 */ /* 0x000fc80000000008 */
[----:B------:R-:W-:-:S04]  /*0660*/  FFMA R8, R0, R9, RZ ;  /* 0x0000000900087223 */ /* 0x000fc800000000ff */
[----:B------:R-:W-:-:S04]  /*0670*/  FFMA R10, -R3, R8, R0 ;  /* 0x00000008030a7223 */ /* 0x000fc80000000100 */
[----:B------:R-:W-:Y:S01]  /*0680*/  FFMA R8, R9, R10, R8 ;  /* 0x0000000a09087223 */ /* 0x000fe20000000008 */
[----:B-1----:R-:W-:Y:S06]  /*0690*/  @!P0 BRA `(.L_x_7) ;  /* 0x00000000000c8947 */ /* 0x002fec0003800000 */
[----:B------:R-:W-:-:S07]  /*06a0*/  MOV R8, 0x6c0 ;  /* 0x000006c000087802 */ /* 0x000fce0000000f00 */
[----:B------:R-:W-:Y:S05]  /*06b0*/  CALL.REL.NOINC `($__internal_1_$__cuda_sm3x_div_rn_noftz_f32_slowpath) ;  /* 0x0000000c00107944 */ /* 0x000fea0003c00000 */
[----:B------:R-:W-:-:S07]  /*06c0*/  IMAD.MOV.U32 R8, RZ, RZ, R0 ;  /* 0x000000ffff087224 */ /* 0x000fce00078e0000 */
.L_x_7:
[----:B------:R-:W-:Y:S05]  /*06d0*/  BSYNC.RECONVERGENT B0 ;  /* 0x0000000000007941 */ /* 0x000fea0003800200 */
.L_x_6:
[----:B------:R-:W0:Y:S01]  /*06e0*/  MUFU.RCP R0, R3 ;  /* 0x0000000300007308 */ /* 0x000e220000001000 */
[----:B------:R-:W-:Y:S01]  /*06f0*/  I2FP.F32.U32 R12, R7 ;  /* 0x00000007000c7245 */ /* 0x000fe20000201000 */
[----:B------:R-:W-:Y:S01]  /*0700*/  IMAD.MOV.U32 R7, RZ, RZ, 0x38d1b717 ;  /* 0x38d1b717ff077424 */ /* 0x000fe200078e00ff */
[----:B------:R-:W-:Y:S03]  /*0710*/  BSSY.RECONVERGENT B0, `(.L_x_8) ;  /* 0x000000c000007945 */ /* 0x000fe60003800200 */
[----:B------:R-:W-:Y:S02]  /*0720*/  FFMA R7, R8, R7, -0.74369388818740844727 ;  /* 0xbf3e62b908077423 */ /* 0x000fe40000000007 */
[----:B------:R-:W1:Y:S01]  /*0730*/  FCHK P0, R12, R3 ;  /* 0x000000030c007302 */ /* 0x000e620000000000 */
[----:B0-----:R-:W-:-:S04]  /*0740*/  FFMA R9, -R3, R0, 1 ;  /* 0x3f80000003097423 */ /* 0x001fc80000000100 */
[----:B------:R-:W-:-:S04]  /*0750*/  FFMA R0, R0, R9, R0 ;  /* 0x0000000900007223 */ /* 0x000fc80000000000 */
[----:B------:R-:W-:-:S04]  /*0760*/  FFMA R9, R0, R12, RZ ;  /* 0x0000000c00097223 */ /* 0x000fc800000000ff */
[----:B------:R-:W-:-:S04]  /*0770*/  FFMA R10, -R3, R9, R12 ;  /* 0x00000009030a7223 */ /* 0x000fc8000000010c */
[----:B------:R-:W-:Y:S01]  /*0780*/  FFMA R0, R0, R10, R9 ;  /* 0x0000000a00007223 */ /* 0x000fe20000000009 */
[----:B-1----:R-:W-:Y:S06]  /*0790*/  @!P0 BRA `(.L_x_9) ;  /* 0x00000000000c8947 */ /* 0x002fec0003800000 */
[----:B------:R-:W-:Y:S01]  /*07a0*/  IMAD.MOV.U32 R0, RZ, RZ, R12 ;  /* 0x000000ffff007224 */ /* 0x000fe200078e000c */
[----:B------:R-:W-:-:S07]  /*07b0*/  MOV R8, 0x7d0 ;  /* 0x000007d000087802 */ /* 0x000fce0000000f00 */
[----:B------:R-:W-:Y:S05]  /*07c0*/  CALL.REL.NOINC `($__internal_1_$__cuda_sm3x_div_rn_noftz_f32_slowpath) ;  /* 0x0000000800cc7944 */ /* 0x000fea0003c00000 */
.L_x_9:
[----:B------:R-:W-:Y:S05]  /*07d0*/  BSYNC.RECONVERGENT B0 ;  /* 0x0000000000007941 */ /* 0x000fea0003800200 */
.L_x_8:
[----:B------:R-:W0:Y:S01]  /*07e0*/  LDC R12, c[0x0][0x384] ;  /* 0x0000e100ff0c7b82 */ /* 0x000e220000000800 */
[----:B------:R-:W-:Y:S01]  /*07f0*/  IMAD.MOV.U32 R15, RZ, RZ, 0x38d1b717 ;  /* 0x38d1b717ff0f7424 */ /* 0x000fe200078e00ff */
[----:B------:R-:W-:Y:S01]  /*0800*/  BSSY.RECONVERGENT B0, `(.L_x_10) ;  /* 0x0000013000007945 */ /* 0x000fe20003800200 */
[----:B------:R-:W-:Y:S01]  /*0810*/  IMAD.MOV.U32 R11, RZ, RZ, RZ ;  /* 0x000000ffff0b7224 */ /* 0x000fe200078e00ff */
[----:B------:R-:W-:Y:S01]  /*0820*/  CS2R R8, SRZ ;  /* 0x0000000000087805 */ /* 0x000fe2000001ff00 */
[----:B------:R-:W-:Y:S01]  /*0830*/  FFMA R15, R0, R15, 0.13177590072154998779 ;  /* 0x3e06f043000f7423 */ /* 0x000fe2000000000f */
[----:B------:R-:W-:Y:S02]  /*0840*/  IMAD.MOV.U32 R0, RZ, RZ, RZ ;  /* 0x000000ffff007224 */ /* 0x000fe400078e00ff */
[----:B------:R-:W-:-:S07]  /*0850*/  IMAD.MOV.U32 R13, RZ, RZ, RZ ;  /* 0x000000ffff0d7224 */ /* 0x000fce00078e00ff */
.L_x_11:
[----:B------:R-:W-:Y:S01]  /*0860*/  FADD R8, R13, -R8 ;  /* 0x800000080d087221 */ /* 0x000fe20000000000 */
[----:B------:R-:W-:Y:S01]  /*0870*/  FADD R0, R9, -R0 ;  /* 0x8000000009007221 */ /* 0x000fe20000000000 */
[----:B------:R-:W-:Y:S02]  /*0880*/  VIADD R11, R11, 0x1 ;  /* 0x000000010b0b7836 */ /* 0x000fe40000000000 */
[----:B------:R-:W-:Y:S01]  /*0890*/  FADD R9, R7, R8 ;  /* 0x0000000807097221 */ /* 0x000fe20000000000 */
[----:B------:R-:W-:Y:S02]  /*08a0*/  FADD R10, R15, R0 ;  /* 0x000000000f0a7221 */ /* 0x000fe40000000000 */
[----:B0-----:R-:W-:Y:S01]  /*08b0*/  ISETP.GE.U32.AND P0, PT, R11, R12, PT ;  /* 0x0000000c0b00720c */ /* 0x001fe20003f06070 */
[C---:B------:R-:W-:Y:S01]  /*08c0*/  FMUL R13, R9.reuse, R9 ;  /* 0x00000009090d7220 */ /* 0x040fe20000400000 */
[----:B------:R-:W-:Y:S01]  /*08d0*/  FMUL R8, R10, R10 ;  /* 0x0000000a0a087220 */ /* 0x000fe20000400000 */
[----:B------:R-:W-:-:S03]  /*08e0*/  FADD R9, R9, R10 ;  /* 0x0000000a09097221 */ /* 0x000fc60000000000 */
[----:B------:R-:W-:Y:S01]  /*08f0*/  FADD R0, R13, R8 ;  /* 0x000000080d007221 */ /* 0x000fe20000000000 */
[----:B------:R-:W-:-:S04]  /*0900*/  FMUL R9, R9, R9 ;  /* 0x0000000909097220 */ /* 0x000fc80000400000 */
[----:B------:R-:W-:-:S13]  /*0910*/  FSETP.LE.AND P1, PT, R0, 4, PT ;  /* 0x408000000000780b */ /* 0x000fda0003f23000 */
[----:B------:R-:W-:Y:S05]  /*0920*/  @!P0 BRA P1, `(.L_x_11) ;  /* 0xfffffffc00cc8947 */ /* 0x000fea000083ffff */
[----:B------:R-:W-:Y:S05]  /*0930*/  BSYNC.RECONVERGENT B0 ;  /* 0x0000000000007941 */ /* 0x000fea0003800200 */
.L_x_10:
[----:B------:R-:W0:Y:S02]  /*0940*/  LDCU.64 UR8, c[0x0][0x388] ;  /* 0x00007100ff0877ac */ /* 0x000e240008000a00 */
[----:B0-----:R-:W-:-:S04]  /*0950*/  LEA R8, P0, R6, UR8, 0x2 ;  /* 0x0000000806087c11 */ /* 0x001fc8000f8010ff */
[C---:B------:R-:W-:Y:S02]  /*0960*/  LEA.HI.X R9, R6.reuse, UR9, R5, 0x2, P0 ;  /* 0x0000000906097c11 */ /* 0x040fe400080f1405 */
[----:B------:R-:W-:-:S03]  /*0970*/  IADD3 R6, P0, PT, R6, 0x20, RZ ;  /* 0x0000002006067810 */ /* 0x000fc60007f1e0ff */
[----:B------:R0:W-:Y:S02]  /*0980*/  STG.E desc[UR6][R8.64], R11 ;  /* 0x0000000b08007986 */ /* 0x0001e4000c101906 */
[----:B------:R-:W-:Y:S01]  /*0990*/  IMAD.X R5, RZ, RZ, R5, P0 ;  /* 0x000000ffff057224 */ /* 0x000fe200000e0605 */
[----:B------:R-:W-:-:S04]  /*09a0*/  ISETP.GE.U32.AND P0, PT, R6, R2, PT ;  /* 0x000000020600720c */ /* 0x000fc80003f06070 */
[----:B------:R-:W-:-:S13]  /*09b0*/  ISETP.GE.U32.AND.EX P0, PT, R5, R4, PT, P0 ;  /* 0x000000040500720c */ /* 0x000fda0003f06100 */
[----:B0-----:R-:W-:Y:S05]  /*09c0*/  @!P0 BRA `(.L_x_12) ;  /* 0xfffffff800848947 */ /* 0x001fea000383ffff */
[----:B------:R-:W-:Y:S05]  /*09d0*/  EXIT ;  /* 0x000000000000794d */ /* 0x000fea0003800000 */
.L_x_2:
[----:B------:R-:W-:Y:S01]  /*09e0*/  IADD3 R7, P1, PT, R6, 0x20, RZ ;  /* 0x0000002006077810 */ /* 0x000fe20007f3e0ff */
[----:B------:R-:W0:Y:S01]  /*09f0*/  LDCU.64 UR4, c[0x0][0x388] ;  /* 0x00007100ff0477ac */ /* 0x000e220008000a00 */
[----:B------:R-:W-:Y:S01]  /*0a00*/  LOP3.LUT R8, RZ, R8, RZ, 0x33, !PT ;  /* 0x00000008ff087212 */ /* 0x000fe200078e33ff */
[----:B------:R-:W-:Y:S01]  /*0a10*/  BSSY.RECONVERGENT B0, `(.L_x_13) ;  /* 0x0000025000007945 */ /* 0x000fe20003800200 */
[----:B------:R-:W-:Y:S01]  /*0a20*/  ISETP.GT.U32.AND P0, PT, R2, R7, PT ;  /* 0x000000070200720c */ /* 0x000fe20003f04070 */
[----:B------:R-:W-:-:S05]  /*0a30*/  IMAD.X R9, RZ, RZ, R5, P1 ;  /* 0x000000ffff097224 */ /* 0x000fca00008e0605 */
[----:B------:R-:W-:-:S04]  /*0a40*/  ISETP.GT.U32.AND.EX P0, PT, R4, R9, PT, P0 ;  /* 0x000000090400720c */ /* 0x000fc80003f04100 */
[----:B------:R-:W-:Y:S02]  /*0a50*/  SEL R0, R2, R7, P0 ;  /* 0x0000000702007207 */ /* 0x000fe40000000000 */
[----:B------:R-:W-:Y:S02]  /*0a60*/  SEL R7, R4, R9, P0 ;  /* 0x0000000904077207 */ /* 0x000fe40000000000 */
[----:B------:R-:W-:Y:S02]  /*0a70*/  LOP3.LUT R2, RZ, R13, RZ, 0x33, !PT ;  /* 0x0000000dff027212 */ /* 0x000fe400078e33ff */
[----:B------:R-:W-:-:S04]  /*0a80*/  IADD3 R9, P0, P1, -R3, R0, R8 ;  /* 0x0000000003097210 */ /* 0x000fc8000791e108 */
[----:B------:R-:W-:Y:S02]  /*0a90*/  IADD3.X R2, PT, PT, R7, -0x1, R2, P0, P1 ;  /* 0xffffffff07027810 */ /* 0x000fe400007e2402 */
[C---:B------:R-:W-:Y:S02]  /*0aa0*/  ISETP.GE.U32.AND P0, PT, R9.reuse, 0xe0, PT ;  /* 0x000000e00900780c */ /* 0x040fe40003f06070 */
[----:B------:R-:W-:Y:S02]  /*0ab0*/  SHF.R.U64 R0, R9, 0x5, R2 ;  /* 0x0000000509007819 */ /* 0x000fe40000001202 */
[----:B------:R-:W-:Y:S02]  /*0ac0*/  ISETP.GE.U32.AND.EX P0, PT, R2, RZ, PT, P0 ;  /* 0x000000ff0200720c */ /* 0x000fe40003f06100 */
[----:B------:R-:W-:-:S04]  /*0ad0*/  IADD3 R7, P2, PT, R0, 0x1, RZ ;  /* 0x0000000100077810 */ /* 0x000fc80007f5e0ff */
[----:B------:R-:W-:Y:S02]  /*0ae0*/  LOP3.LUT R8, R7, 0x7, RZ, 0xc0, !PT ;  /* 0x0000000707087812 */ /* 0x000fe400078ec0ff */
[----:B------:R-:W-:Y:S02]  /*0af0*/  LEA.HI.X R2, R2, RZ, RZ, 0x1b, P2 ;  /* 0x000000ff02027211 */ /* 0x000fe400010fdcff */
[----:B------:R-:W-:-:S04]  /*0b00*/  ISETP.NE.U32.AND P1, PT, R8, RZ, PT ;  /* 0x000000ff0800720c */ /* 0x000fc80003f25070 */
[----:B------:R-:W-:Y:S01]  /*0b10*/  ISETP.NE.AND.EX P1, PT, RZ, RZ, PT, P1 ;  /* 0x000000ffff00720c */ /* 0x000fe20003f25310 */
[----:B0-----:R-:W-:-:S12]  /*0b20*/  @!P0 BRA `(.L_x_14) ;  /* 0x00000000004c8947 */ /* 0x001fd80003800000 */
[----:B------:R-:W-:Y:S02]  /*0b30*/  LOP3.LUT R4, R2, 0xfffffff, RZ, 0xc0, !PT ;  /* 0x0fffffff02047812 */ /* 0x000fe400078ec0ff */
[----:B------:R-:W-:-:S07]  /*0b40*/  LOP3.LUT R0, R7, 0xfffffff8, RZ, 0xc0, !PT ;  /* 0xfffffff807007812 */ /* 0x000fce00078ec0ff */
.L_x_15:
[----:B0-----:R-:W-:-:S04]  /*0b50*/  LEA R2, P0, R6, UR4, 0x2 ;  /* 0x0000000406027c11 */ /* 0x001fc8000f8010ff */
[--C-:B------:R-:W-:Y:S02]  /*0b60*/  LEA.HI.X R3, R6, UR5, R5.reuse, 0x2, P0 ;  /* 0x0000000506037c11 */ /* 0x100fe400080f1405 */
[----:B------:R-:W-:Y:S02]  /*0b70*/  IADD3 R0, P0, PT, R0, -0x8, RZ ;  /* 0xfffffff800007810 */ /* 0x000fe40007f1e0ff */
[----:B------:R-:W-:Y:S01]  /*0b80*/  IADD3 R6, P2, PT, R6, 0x100, RZ ;  /* 0x0000010006067810 */ /* 0x000fe20007f5e0ff */
[----:B------:R0:W-:Y:S01]  /*0b90*/  STG.E desc[UR6][R2.64], RZ ;  /* 0x000000ff02007986 */ /* 0x0001e2000c101906 */
[----:B------:R-:W-:Y:S02]  /*0ba0*/  IADD3.X R4, PT, PT, R4, -0x1, RZ, P0, !PT ;  /* 0xffffffff04047810 */ /* 0x000fe400007fe4ff */
[----:B------:R-:W-:Y:S01]  /*0bb0*/  ISETP.NE.U32.AND P0, PT, R0, RZ, PT ;  /* 0x000000ff0000720c */ /* 0x000fe20003f05070 */
[----:B------:R0:W-:Y:S01]  /*0bc0*/  STG.E desc[UR6][R2.64+0x80], RZ ;  /* 0x000080ff02007986 */ /* 0x0001e2000c101906 */
[----:B------:R-:W-:-:S02]  /*0bd0*/  IMAD.X R5, RZ, RZ, R5, P2 ;  /* 0x000000ffff057224 */ /* 0x000fc400010e0605 */
[----:B------:R-:W-:Y:S01]  /*0be0*/  ISETP.NE.AND.EX P0, PT, R4, RZ, PT, P0 ;  /* 0x000000ff0400720c */ /* 0x000fe20003f05300 */
[----:B------:R0:W-:Y:S04]  /*0bf0*/  STG.E desc[UR6][R2.64+0x100], RZ ;  /* 0x000100ff02007986 */ /* 0x0001e8000c101906 */
[----:B------:R0:W-:Y:S04]  /*0c00*/  STG.E desc[UR6][R2.64+0x180], RZ ;  /* 0x000180ff02007986 */ /* 0x0001e8000c101906 */
[----:B------:R0:W-:Y:S04]  /*0c10*/  STG.E desc[UR6][R2.64+0x200], RZ ;  /* 0x000200ff02007986 */ /* 0x0001e8000c101906 */
[----:B------:R0:W-:Y:S04]  /*0c20*/  STG.E desc[UR6][R2.64+0x280], RZ ;  /* 0x000280ff02007986 */ /* 0x0001e8000c101906 */
[----:B------:R0:W-:Y:S04]  /*0c30*/  STG.E desc[UR6][R2.64+0x300], RZ ;  /* 0x000300ff02007986 */ /* 0x0001e8000c101906 */
[----:B------:R0:W-:Y:S01]  /*0c40*/  STG.E desc[UR6][R2.64+0x380], RZ ;  /* 0x000380ff02007986 */ /* 0x0001e2000c101906 */
[----:B------:R-:W-:Y:S05]  /*0c50*/  @P0 BRA `(.L_x_15) ;  /* 0xfffffffc00bc0947 */ /* 0x000fea000383ffff */
.L_x_14:
[----:B------:R-:W-:Y:S05]  /*0c60*/  BSYNC.RECONVERGENT B0 ;  /* 0x0000000000007941 */ /* 0x000fea0003800200 */
.L_x_13:
[----:B------:R-:W-:Y:S05]  /*0c70*/  @!P1 EXIT ;  /* 0x000000000000994d */ /* 0x000fea0003800000 */
[----:B------:R-:W-:Y:S01]  /*0c80*/  ISETP.GE.U32.AND P1, PT, R8, 0x4, PT ;  /* 0x000000040800780c */ /* 0x000fe20003f26070 */
[----:B------:R-:W-:Y:S01]  /*0c90*/  BSSY.RECONVERGENT B0, `(.L_x_16) ;  /* 0x000000f000007945 */ /* 0x000fe20003800200 */
[----:B------:R-:W-:Y:S02]  /*0ca0*/  LOP3.LUT R7, R7, 0x3, RZ, 0xc0, !PT ;  /* 0x0000000307077812 */ /* 0x000fe400078ec0ff */
[----:B------:R-:W-:Y:S02]  /*0cb0*/  ISETP.GE.U32.AND.EX P1, PT, RZ, RZ, PT, P1 ;  /* 0x000000ffff00720c */ /* 0x000fe40003f26110 */
[----:B------:R-:W-:-:S04]  /*0cc0*/  ISETP.NE.U32.AND P0, PT, R7, RZ, PT ;  /* 0x000000ff0700720c */ /* 0x000fc80003f05070 */
[----:B------:R-:W-:-:S07]  /*0cd0*/  ISETP.NE.AND.EX P0, PT, RZ, RZ, PT, P0 ;  /* 0x000000ffff00720c */ /* 0x000fce0003f05300 */
[----:B------:R-:W-:Y:S06]  /*0ce0*/  @!P1 BRA `(.L_x_17) ;  /* 0x0000000000249947 */ /* 0x000fec0003800000 */
[----:B------:R-:W0:Y:S02]  /*0cf0*/  LDCU.64 UR4, c[0x0][0x388] ;  /* 0x00007100ff0477ac */ /* 0x000e240008000a00 */
[----:B0-----:R-:W-:-:S04]  /*0d00*/  LEA R2, P1, R6, UR4, 0x2 ;  /* 0x0000000406027c11 */ /* 0x001fc8000f8210ff */
[C---:B------:R-:W-:Y:S02]  /*0d10*/  LEA.HI.X R3, R6.reuse, UR5, R5, 0x2, P1 ;  /* 0x0000000506037c11 */ /* 0x040fe400088f1405 */
[----:B------:R-:W-:-:S03]  /*0d20*/  IADD3 R6, P1, PT, R6, 0x80, RZ ;  /* 0x0000008006067810 */ /* 0x000fc60007f3e0ff */
[----:B------:R1:W-:Y:S02]  /*0d30*/  STG.E desc[UR6][R2.64], RZ ;  /* 0x000000ff02007986 */ /* 0x0003e4000c101906 */
[----:B------:R-:W-:Y:S02]  /*0d40*/  IMAD.X R5, RZ, RZ, R5, P1 ;  /* 0x000000ffff057224 */ /* 0x000fe400008e0605 */
[----:B------:R1:W-:Y:S04]  /*0d50*/  STG.E desc[UR6][R2.64+0x80], RZ ;  /* 0x000080ff02007986 */ /* 0x0003e8000c101906 */
[----:B------:R1:W-:Y:S04]  /*0d60*/  STG.E desc[UR6][R2.64+0x100], RZ ;  /* 0x000100ff02007986 */ /* 0x0003e8000c101906 */
[----:B------:R1:W-:Y:S02]  /*0d70*/  STG.E desc[UR6][R2.64+0x180], RZ ;  /* 0x000180ff02007986 */ /* 0x0003e4000c101906 */
.L_x_17:
[----:B------:R-:W-:Y:S05]  /*0d80*/  BSYNC.RECONVERGENT B0 ;  /* 0x0000000000007941 */ /* 0x000fea0003800200 */
.L_x_16:
[----:B------:R-:W-:Y:S05]  /*0d90*/  @!P0 EXIT ;  /* 0x000000000000894d */ /* 0x000fea0003800000 */
[----:B------:R-:W-:Y:S02]  /*0da0*/  ISETP.NE.U32.AND P0, PT, R7, 0x1, PT ;  /* 0x000000010700780c */ /* 0x000fe40003f05070 */
[----:B------:R-:W-:Y:S02]  /*0db0*/  LOP3.LUT P1, RZ, R9, 0x20, RZ, 0xc0, !PT ;  /* 0x0000002009ff7812 */ /* 0x000fe4000782c0ff */
[----:B------:R-:W-:-:S13]  /*0dc0*/  ISETP.NE.AND.EX P0, PT, RZ, RZ, PT, P0 ;  /* 0x000000ffff00720c */ /* 0x000fda0003f05300 */
[----:B01----:R-:W0:Y:S02]  /*0dd0*/  @P0 LDC.64 R2, c[0x0][0x388] ;  /* 0x0000e200ff020b82 */ /* 0x003e240000000a00 */
[----:B0-----:R-:W-:-:S04]  /*0de0*/  @P0 LEA R2, P2, R6, R2, 0x2 ;  /* 0x0000000206020211 */ /* 0x001fc800078410ff */
[----:B------:R-:W-:-:S05]  /*0df0*/  @P0 LEA.HI.X R3, R6, R3, R5, 0x2, P2 ;  /* 0x0000000306030211 */ /* 0x000fca00010f1405 */
[----:B------:R0:W-:Y:S04]  /*0e00*/  @P0 STG.E desc[UR6][R2.64], RZ ;  /* 0x000000ff02000986 */ /* 0x0001e8000c101906 */
[----:B------:R0:W-:Y:S01]  /*0e10*/  @P0 STG.E desc[UR6][R2.64+0x80], RZ ;  /* 0x000080ff02000986 */ /* 0x0001e2000c101906 */
[----:B------:R-:W-:Y:S05]  /*0e20*/  @P1 EXIT ;  /* 0x000000000000194d */ /* 0x000fea0003800000 */
[----:B------:R-:W0:Y:S01]  /*0e30*/  LDCU.64 UR4, c[0x0][0x388] ;  /* 0x00007100ff0477ac */ /* 0x000e220008000a00 */
[----:B------:R-:W-:-:S05]  /*0e40*/  @P0 IADD3 R6, P1, PT, R6, 0x40, RZ ;  /* 0x0000004006060810 */ /* 0x000fca0007f3e0ff */
[----:B------:R-:W-:Y:S01]  /*0e50*/  @P0 IMAD.X R5, RZ, RZ, R5, P1 ;  /* 0x000000ffff050224 */ /* 0x000fe200008e0605 */
[----:B0-----:R-:W-:-:S04]  /*0e60*/  LEA R2, P0, R6, UR4, 0x2 ;  /* 0x0000000406027c11 */ /* 0x001fc8000f8010ff */
[----:B------:R-:W-:-:S05]  /*0e70*/  LEA.HI.X R3, R6, UR5, R5, 0x2, P0 ;  /* 0x0000000506037c11 */ /* 0x000fca00080f1405 */
[----:B------:R-:W-:Y:S01]  /*0e80*/  STG.E desc[UR6][R2.64], RZ ;  /* 0x000000ff02007986 */ /* 0x000fe2000c101906 */
[----:B------:R-:W-:Y:S05]  /*0e90*/  EXIT ;  /* 0x000000000000794d */ /* 0x000fea0003800000 */
        .weak           $__internal_0_$__cuda_sm20_div_u64
        .type           $__internal_0_$__cuda_sm20_div_u64,@function
        .size           $__internal_0_$__cuda_sm20_div_u64,($__internal_1_$__cuda_sm3x_div_rn_noftz_f32_slowpath - $__internal_0_$__cuda_sm20_div_u64)
$__internal_0_$__cuda_sm20_div_u64:
[----:B------:R-:W-:Y:S02]  /*0ea0*/  IMAD.U32 R15, RZ, RZ, UR4 ;  /* 0x00000004ff0f7e24 */ /* 0x000fe4000f8e00ff */
[----:B------:R-:W-:-:S04]  /*0eb0*/  IMAD.MOV.U32 R14, RZ, RZ, R7 ;  /* 0x000000ffff0e7224 */ /* 0x000fc800078e0007 */
[----:B------:R-:W0:Y:S08]  /*0ec0*/  I2F.U64.RP R11, R14 ;  /* 0x0000000e000b7312 */ /* 0x000e300000309000 */
[----:B0-----:R-:W0:Y:S02]  /*0ed0*/  MUFU.RCP R11, R11 ;  /* 0x0000000b000b7308 */ /* 0x001e240000001000 */
[----:B0-----:R-:W-:-:S06]  /*0ee0*/  VIADD R8, R11, 0x1ffffffe ;  /* 0x1ffffffe0b087836 */ /* 0x001fcc0000000000 */
[----:B------:R-:W0:Y:S02]  /*0ef0*/  F2I.U64.TRUNC R8, R8 ;  /* 0x0000000800087311 */ /* 0x000e24000020d800 */
[----:B0-----:R-:W-:-:S04]  /*0f00*/  IMAD.WIDE.U32 R12, R8, R7, RZ ;  /* 0x00000007080c7225 */ /* 0x001fc800078e00ff */
[----:B------:R-:W-:Y:S01]  /*0f10*/  IMAD R13, R8, UR4, R13 ;  /* 0x00000004080d7c24 */ /* 0x000fe2000f8e020d */
[----:B------:R-:W-:-:S03]  /*0f20*/  IADD3 R17, P0, PT, RZ, -R12, RZ ;  /* 0x8000000cff117210 */ /* 0x000fc60007f1e0ff */
[----:B------:R-:W-:Y:S02]  /*0f30*/  IMAD R13, R9, R7, R13 ;  /* 0x00000007090d7224 */ /* 0x000fe400078e020d */
[----:B------:R-:W-:-:S04]  /*0f40*/  IMAD.HI.U32 R12, R8, R17, RZ ;  /* 0x00000011080c7227 */ /* 0x000fc800078e00ff */
[----:B------:R-:W-:Y:S02]  /*0f50*/  IMAD.X R19, RZ, RZ, ~R13, P0 ;  /* 0x000000ffff137224 */ /* 0x000fe400000e0e0d */
[----:B------:R-:W-:Y:S02]  /*0f60*/  IMAD.MOV.U32 R13, RZ, RZ, R8 ;  /* 0x000000ffff0d7224 */ /* 0x000fe400078e0008 */
[-C--:B------:R-:W-:Y:S02]  /*0f70*/  IMAD R15, R9, R19.reuse, RZ ;  /* 0x00000013090f7224 */ /* 0x080fe400078e02ff */
[----:B------:R-:W-:-:S04]  /*0f80*/  IMAD.WIDE.U32 R12, P0, R8, R19, R12 ;  /* 0x00000013080c7225 */ /* 0x000fc8000780000c */
[----:B------:R-:W-:-:S04]  /*0f90*/  IMAD.HI.U32 R11, R9, R19, RZ ;  /* 0x00000013090b7227 */ /* 0x000fc800078e00ff */
[----:B------:R-:W-:-:S04]  /*0fa0*/  IMAD.HI.U32 R12, P1, R9, R17, R12 ;  /* 0x00000011090c7227 */ /* 0x000fc8000782000c */
[----:B------:R-:W-:Y:S01]  /*0fb0*/  IMAD.X R11, R11, 0x1, R9, P0 ;  /* 0x000000010b0b7824 */ /* 0x000fe200000e0609 */
[----:B------:R-:W-:-:S04]  /*0fc0*/  IADD3 R13, P2, PT, R15, R12, RZ ;  /* 0x0000000c0f0d7210 */ /* 0x000fc80007f5e0ff */
[----:B------:R-:W-:Y:S01]  /*0fd0*/  IADD3.X R11, PT, PT, RZ, RZ, R11, P2, P1 ;  /* 0x000000ffff0b7210 */ /* 0x000fe200017e240b */
[----:B------:R-:W-:-:S04]  /*0fe0*/  IMAD.WIDE.U32 R8, R13, R7, RZ ;  /* 0x000000070d087225 */ /* 0x000fc800078e00ff */
[----:B------:R-:W-:Y:S01]  /*0ff0*/  IMAD R12, R13, UR4, R9 ;  /* 0x000000040d0c7c24 */ /* 0x000fe2000f8e0209 */
[----:B------:R-:W-:-:S03]  /*1000*/  IADD3 R9, P0, PT, RZ, -R8, RZ ;  /* 0x80000008ff097210 */ /* 0x000fc60007f1e0ff */
[----:B------:R-:W-:Y:S02]  /*1010*/  IMAD R8, R11, R7, R12 ;  /* 0x000000070b087224 */ /* 0x000fe400078e020c */
[----:B------:R-:W-:-:S04]  /*1020*/  IMAD.HI.U32 R12, R13, R9, RZ ;  /* 0x000000090d0c7227 */ /* 0x000fc800078e00ff */
[----:B------:R-:W-:-:S04]  /*1030*/  IMAD.X R8, RZ, RZ, ~R8, P0 ;  /* 0x000000ffff087224 */ /* 0x000fc800000e0e08 */
[----:B------:R-:W-:-:S04]  /*1040*/  IMAD.WIDE.U32 R12, P0, R13, R8, R12 ;  /* 0x000000080d0c7225 */ /* 0x000fc8000780000c */
[C---:B------:R-:W-:Y:S02]  /*1050*/  IMAD R14, R11.reuse, R8, RZ ;  /* 0x000000080b0e7224 */ /* 0x040fe400078e02ff */
[----:B------:R-:W-:-:S04]  /*1060*/  IMAD.HI.U32 R13, P1, R11, R9, R12 ;  /* 0x000000090b0d7227 */ /* 0x000fc8000782000c */
[----:B------:R-:W-:Y:S01]  /*1070*/  IMAD.HI.U32 R8, R11, R8, RZ ;  /* 0x000000080b087227 */ /* 0x000fe200078e00ff */
[----:B------:R-:W-:-:S03]  /*1080*/  IADD3 R13, P2, PT, R14, R13, RZ ;  /* 0x0000000d0e0d7210 */ /* 0x000fc60007f5e0ff */
[----:B------:R-:W-:Y:S02]  /*1090*/  IMAD.X R11, R8, 0x1, R11, P0 ;  /* 0x00000001080b7824 */ /* 0x000fe400000e060b */
[----:B------:R-:W-:-:S03]  /*10a0*/  IMAD.HI.U32 R8, R13, R6, RZ ;  /* 0x000000060d087227 */ /* 0x000fc600078e00ff */
[----:B------:R-:W-:Y:S01]  /*10b0*/  IADD3.X R11, PT, PT, RZ, RZ, R11, P2, P1 ;  /* 0x000000ffff0b7210 */ /* 0x000fe200017e240b */
[----:B------:R-:W-:Y:S02]  /*10c0*/  IMAD.MOV.U32 R9, RZ, RZ, RZ ;  /* 0x000000ffff097224 */ /* 0x000fe400078e00ff */
[----:B------:R-:W-:-:S04]  /*10d0*/  IMAD.WIDE.U32 R8, R13, R10, R8 ;  /* 0x0000000a0d087225 */ /* 0x000fc800078e0008 */
[C---:B------:R-:W-:Y:S02]  /*10e0*/  IMAD R13, R11.reuse, R10, RZ ;  /* 0x0000000a0b0d7224 */ /* 0x040fe400078e02ff */
[----:B------:R-:W-:-:S04]  /*10f0*/  IMAD.HI.U32 R8, P0, R11, R6, R8 ;  /* 0x000000060b087227 */ /* 0x000fc80007800008 */
[----:B------:R-:W-:Y:S01]  /*1100*/  IMAD.HI.U32 R11, R11, R10, RZ ;  /* 0x0000000a0b0b7227 */ /* 0x000fe200078e00ff */
[----:B------:R-:W-:-:S03]  /*1110*/  IADD3 R12, P1, PT, R13, R8, RZ ;  /* 0x000000080d0c7210 */ /* 0x000fc60007f3e0ff */
[----:B------:R-:W-:Y:S02]  /*1120*/  IMAD.X R11, RZ, RZ, R11, P0 ;  /* 0x000000ffff0b7224 */ /* 0x000fe400000e060b */
[----:B------:R-:W-:-:S04]  /*1130*/  IMAD.WIDE.U32 R8, R12, R7, RZ ;  /* 0x000000070c087225 */ /* 0x000fc800078e00ff */
[----:B------:R-:W-:Y:S01]  /*1140*/  IMAD.X R14, RZ, RZ, R11, P1 ;  /* 0x000000ffff0e7224 */ /* 0x000fe200008e060b */
[----:B------:R-:W-:Y:S01]  /*1150*/  IADD3 R16, P1, PT, -R8, R6, RZ ;  /* 0x0000000608107210 */ /* 0x000fe20007f3e1ff */
[----:B------:R-:W-:-:S03]  /*1160*/  IMAD R9, R12, UR4, R9 ;  /* 0x000000040c097c24 */ /* 0x000fc6000f8e0209 */
[-C--:B------:R-:W-:Y:S01]  /*1170*/  ISETP.GE.U32.AND P0, PT, R16, R7.reuse, PT ;  /* 0x000000071000720c */ /* 0x080fe20003f06070 */
[----:B------:R-:W-:Y:S01]  /*1180*/  IMAD R9, R14, R7, R9 ;  /* 0x000000070e097224 */ /* 0x000fe200078e0209 */
[----:B------:R-:W-:-:S03]  /*1190*/  IADD3 R8, P2, PT, -R7, R16, RZ ;  /* 0x0000001007087210 */ /* 0x000fc60007f5e1ff */
[----:B------:R-:W-:Y:S01]  /*11a0*/  IMAD.X R13, R10, 0x1, ~R9, P1 ;  /* 0x000000010a0d7824 */ /* 0x000fe200008e0e09 */
[----:B------:R-:W-:-:S04]  /*11b0*/  IADD3 R9, P1, PT, R12, 0x1, RZ ;  /* 0x000000010c097810 */ /* 0x000fc80007f3e0ff */
[C---:B------:R-:W-:Y:S01]  /*11c0*/  ISETP.GE.U32.AND.EX P0, PT, R13.reuse, UR4, PT, P0 ;  /* 0x000000040d007c0c */ /* 0x040fe2000bf06100 */
[----:B------:R-:W-:Y:S01]  /*11d0*/  IMAD.X R11, RZ, RZ, R14, P1 ;  /* 0x000000ffff0b7224 */ /* 0x000fe200008e060e */
[----:B------:R-:W-:Y:S02]  /*11e0*/  IADD3.X R10, PT, PT, R13, ~UR4, RZ, P2, !PT ;  /* 0x800000040d0a7c10 */ /* 0x000fe400097fe4ff */
[----:B------:R-:W-:Y:S02]  /*11f0*/  SEL R8, R8, R16, P0 ;  /* 0x0000001008087207 */ /* 0x000fe40000000000 */
[----:B------:R-:W-:Y:S02]  /*1200*/  SEL R9, R9, R12, P0 ;  /* 0x0000000c09097207 */ /* 0x000fe40000000000 */
[----:B------:R-:W-:Y:S02]  /*1210*/  SEL R10, R10, R13, P0 ;  /* 0x0000000d0a0a7207 */ /* 0x000fe40000000000 */
[----:B------:R-:W-:-:S02]  /*1220*/  SEL R11, R11, R14, P0 ;  /* 0x0000000e0b0b7207 */ /* 0x000fc40000000000 */
[----:B------:R-:W-:Y:S02]  /*1230*/  ISETP.GE.U32.AND P0, PT, R8, R7, PT ;  /* 0x000000070800720c */ /* 0x000fe40003f06070 */
[----:B------:R-:W-:Y:S02]  /*1240*/  IADD3 R8, P2, PT, R9, 0x1, RZ ;  /* 0x0000000109087810 */ /* 0x000fe40007f5e0ff */
[----:B------:R-:W-:Y:S02]  /*1250*/  ISETP.GE.U32.AND.EX P0, PT, R10, UR4, PT, P0 ;  /* 0x000000040a007c0c */ /* 0x000fe4000bf06100 */
[----:B------:R-:W-:Y:S01]  /*1260*/  ISETP.NE.U32.AND P1, PT, R7, RZ, PT ;  /* 0x000000ff0700720c */ /* 0x000fe20003f25070 */
[----:B------:R-:W-:Y:S01]  /*1270*/  IMAD.X R10, RZ, RZ, R11, P2 ;  /* 0x000000ffff0a7224 */ /* 0x000fe200010e060b */
[----:B------:R-:W-:Y:S01]  /*1280*/  SEL R7, R8, R9, P0 ;  /* 0x0000000908077207 */ /* 0x000fe20000000000 */
[----:B------:R-:W-:Y:S01]  /*1290*/  IMAD.MOV.U32 R8, RZ, RZ, R0 ;  /* 0x000000ffff087224 */ /* 0x000fe200078e0000 */
[----:B------:R-:W-:Y:S01]  /*12a0*/  ISETP.NE.AND.EX P1, PT, RZ, UR4, PT, P1 ;  /* 0x00000004ff007c0c */ /* 0x000fe2000bf25310 */
[----:B------:R-:W-:Y:S01]  /*12b0*/  IMAD.MOV.U32 R9, RZ, RZ, 0x0 ;  /* 0x00000000ff097424 */ /* 0x000fe200078e00ff */
[----:B------:R-:W-:-:S02]  /*12c0*/  SEL R10, R10, R11, P0 ;  /* 0x0000000b0a0a7207 */ /* 0x000fc40000000000 */
[----:B------:R-:W-:Y:S02]  /*12d0*/  SEL R7, R7, 0xffffffff, P1 ;  /* 0xffffffff07077807 */ /* 0x000fe40000800000 */
[----:B------:R-:W-:Y:S01]  /*12e0*/  SEL R10, R10, 0xffffffff, P1 ;  /* 0xffffffff0a0a7807 */ /* 0x000fe20000800000 */
[----:B------:R-:W-:Y:S06]  /*12f0*/  RET.REL.NODEC R8 `(_Z17mandelbrot_kerneljjPj) ;  /* 0xffffffec08407950 */ /* 0x000fec0003c3ffff */
        .weak           $__internal_1_$__cuda_sm3x_div_rn_noftz_f32_slowpath
        .type           $__internal_1_$__cuda_sm3x_div_rn_noftz_f32_slowpath,@function
        .size           $__internal_1_$__cuda_sm3x_div_rn_noftz_f32_slowpath,(.L_x_31 - $__internal_1_$__cuda_sm3x_div_rn_noftz_f32_slowpath)
$__internal_1_$__cuda_sm3x_div_rn_noftz_f32_slowpath:
[--C-:B------:R-:W-:Y:S01]  /*1300*/  SHF.R.U32.HI R10, RZ, 0x17, R3.reuse ;  /* 0x00000017ff0a7819 */ /* 0x100fe20000011603 */
[----:B------:R-:W-:Y:S01]  /*1310*/  BSSY.RECONVERGENT B1, `(.L_x_18) ;  /* 0x0000063000017945 */ /* 0x000fe20003800200 */
[----:B------:R-:W-:Y:S01]  /*1320*/  SHF.R.U32.HI R9, RZ, 0x17, R0 ;  /* 0x00000017ff097819 */ /* 0x000fe20000011600 */
[----:B------:R-:W-:Y:S01]  /*1330*/  IMAD.MOV.U32 R11, RZ, RZ, R3 ;  /* 0x000000ffff0b7224 */ /* 0x000fe200078e0003 */
[----:B------:R-:W-:Y:S02]  /*1340*/  LOP3.LUT R10, R10, 0xff, RZ, 0xc0, !PT ;  /* 0x000000ff0a0a7812 */ /* 0x000fe400078ec0ff */
[----:B------:R-:W-:-:S03]  /*1350*/  LOP3.LUT R14, R9, 0xff, RZ, 0xc0, !PT ;  /* 0x000000ff090e7812 */ /* 0x000fc600078ec0ff */
[----:B------:R-:W-:Y:S02]  /*1360*/  VIADD R13, R10, 0xffffffff ;  /* 0xffffffff0a0d7836 */ /* 0x000fe40000000000 */
[----:B------:R-:W-:-:S03]  /*1370*/  VIADD R12, R14, 0xffffffff ;  /* 0xffffffff0e0c7836 */ /* 0x000fc60000000000 */
[----:B------:R-:W-:-:S04]  /*1380*/  ISETP.GT.U32.AND P0, PT, R13, 0xfd, PT ;  /* 0x000000fd0d00780c */ /* 0x000fc80003f04070 */
[----:B------:R-:W-:-:S13]  /*1390*/  ISETP.GT.U32.OR P0, PT, R12, 0xfd, P0 ;  /* 0x000000fd0c00780c */ /* 0x000fda0000704470 */
[----:B------:R-:W-:Y:S01]  /*13a0*/  @!P0 IMAD.MOV.U32 R9, RZ, RZ, RZ ;  /* 0x000000ffff098224 */ /* 0x000fe200078e00ff */
[----:B------:R-:W-:Y:S06]  /*13b0*/  @!P0 BRA `(.L_x_19) ;  /* 0x00000000005c8947 */ /* 0x000fec0003800000 */
[----:B------:R-:W-:Y:S02]  /*13c0*/  FSETP.GTU.FTZ.AND P0, PT, |R0|, +INF , PT ;  /* 0x7f8000000000780b */ /* 0x000fe40003f1c200 */
[----:B------:R-:W-:-:S04]  /*13d0*/  FSETP.GTU.FTZ.AND P1, PT, |R3|, +INF , PT ;  /* 0x7f8000000300780b */ /* 0x000fc80003f3c200 */
[----:B------:R-:W-:-:S13]  /*13e0*/  PLOP3.LUT P0, PT, P0, P1, PT, 0xf8, 0x8f ;  /* 0x00000000008f781c */ /* 0x000fda0000703f70 */
[----:B------:R-:W-:Y:S05]  /*13f0*/  @P0 BRA `(.L_x_20) ;  /* 0x00000004004c0947 */ /* 0x000fea0003800000 */
[----:B------:R-:W-:-:S13]  /*1400*/  LOP3.LUT P0, RZ, R11, 0x7fffffff, R0, 0xc8, !PT ;  /* 0x7fffffff0bff7812 */ /* 0x000fda000780c800 */
[----:B------:R-:W-:Y:S05]  /*1410*/  @!P0 BRA `(.L_x_21) ;  /* 0x00000004003c8947 */ /* 0x000fea0003800000 */
[C---:B------:R-:W-:Y:S02]  /*1420*/  FSETP.NEU.FTZ.AND P2, PT, |R0|.reuse, +INF , PT ;  /* 0x7f8000000000780b */ /* 0x040fe40003f5d200 */
[----:B------:R-:W-:Y:S02]  /*1430*/  FSETP.NEU.FTZ.AND P1, PT, |R3|, +INF , PT ;  /* 0x7f8000000300780b */ /* 0x000fe40003f3d200 */
[----:B------:R-:W-:-:S11]  /*1440*/  FSETP.NEU.FTZ.AND P0, PT, |R0|, +INF , PT ;  /* 0x7f8000000000780b */ /* 0x000fd60003f1d200 */
[----:B------:R-:W-:Y:S05]  /*1450*/  @!P1 BRA !P2, `(.L_x_21) ;  /* 0x00000004002c9947 */ /* 0x000fea0005000000 */
[----:B------:R-:W-:-:S04]  /*1460*/  LOP3.LUT P2, RZ, R0, 0x7fffffff, RZ, 0xc0, !PT ;  /* 0x7fffffff00ff7812 */ /* 0x000fc8000784c0ff */
[----:B------:R-:W-:-:S13]  /*1470*/  PLOP3.LUT P1, PT, P1, P2, PT, 0x2f, 0xf2 ;  /* 0x0000000000f2781c */ /* 0x000fda0000f24577 */
[----:B------:R-:W-:Y:S05]  /*1480*/  @P1 BRA `(.L_x_22) ;  /* 0x0000000400181947 */ /* 0x000fea0003800000 */
[----:B------:R-:W-:-:S04]  /*1490*/  LOP3.LUT P1, RZ, R11, 0x7fffffff, RZ, 0xc0, !PT ;  /* 0x7fffffff0bff7812 */ /* 0x000fc8000782c0ff */
[----:B------:R-:W-:-:S13]  /*14a0*/  PLOP3.LUT P0, PT, P0, P1, PT, 0x2f, 0xf2 ;  /* 0x0000000000f2781c */ /* 0x000fda0000702577 */
[----:B------:R-:W-:Y:S05]  /*14b0*/  @P0 BRA `(.L_x_23) ;  /* 0x0000000400000947 */ /* 0x000fea0003800000 */
[----:B------:R-:W-:Y:S02]  /*14c0*/  ISETP.GE.AND P0, PT, R12, RZ, PT ;  /* 0x000000ff0c00720c */ /* 0x000fe40003f06270 */
[----:B------:R-:W-:-:S11]  /*14d0*/  ISETP.GE.AND P1, PT, R13, RZ, PT ;  /* 0x000000ff0d00720c */ /* 0x000fd60003f26270 */
[----:B------:R-:W-:Y:S02]  /*14e0*/  @P0 IMAD.MOV.U32 R9, RZ, RZ, RZ ;  /* 0x000000ffff090224 */ /* 0x000fe400078e00ff */
[----:B------:R-:W-:Y:S01]  /*14f0*/  @!P0 FFMA R0, R0, 1.84467440737095516160e+19, RZ ;  /* 0x5f80000000008823 */ /* 0x000fe200000000ff */
[----:B------:R-:W-:Y:S02]  /*1500*/  @!P0 IMAD.MOV.U32 R9, RZ, RZ, -0x40 ;  /* 0xffffffc0ff098424 */ /* 0x000fe400078e00ff */
[----:B------:R-:W-:Y:S02]  /*1510*/  @!P1 FFMA R11, R3, 1.84467440737095516160e+19, RZ ;  /* 0x5f800000030b9823 */ /* 0x000fe400000000ff */
[----:B------:R-:W-:-:S07]  /*1520*/  @!P1 VIADD R9, R9, 0x40 ;  /* 0x0000004009099836 */ /* 0x000fce0000000000 */
.L_x_19:
[----:B------:R-:W-:Y:S01]  /*1530*/  LEA R12, R10, 0xc0800000, 0x17 ;  /* 0xc08000000a0c7811 */ /* 0x000fe200078eb8ff */
[----:B------:R-:W-:Y:S04]  /*1540*/  BSSY.RECONVERGENT B2, `(.L_x_24) ;  /* 0x0000036000027945 */ /* 0x000fe80003800200 */
[----:B------:R-:W-:Y:S02]  /*1550*/  IMAD.IADD R12, R11, 0x1, -R12 ;  /* 0x000000010b0c7824 */ /* 0x000fe400078e0a0c */
[----:B------:R-:W-:Y:S02]  /*1560*/  VIADD R11, R14, 0xffffff81 ;  /* 0xffffff810e0b7836 */ /* 0x000fe40000000000 */
[----:B------:R0:W1:Y:S01]  /*1570*/  MUFU.RCP R13, R12 ;  /* 0x0000000c000d7308 */ /* 0x0000620000001000 */
[----:B------:R-:W-:Y:S01]  /*1580*/  FADD.FTZ R15, -R12, -RZ ;  /* 0x800000ff0c0f7221 */ /* 0x000fe20000010100 */
[C---:B------:R-:W-:Y:S01]  /*1590*/  IMAD R0, R11.reuse, -0x800000, R0 ;  /* 0xff8000000b007824 */ /* 0x040fe200078e0200 */
[----:B0-----:R-:W-:-:S05]  /*15a0*/  IADD3 R12, PT, PT, R11, 0x7f, -R10 ;  /* 0x0000007f0b0c7810 */ /* 0x001fca0007ffe80a */
[----:B------:R-:W-:Y:S02]  /*15b0*/  IMAD.IADD R9, R12, 0x1, R9 ;  /* 0x000000010c097824 */ /* 0x000fe400078e0209 */
[----:B-1----:R-:W-:-:S04]  /*15c0*/  FFMA R14, R13, R15, 1 ;  /* 0x3f8000000d0e7423 */ /* 0x002fc8000000000f */
[----:B------:R-:W-:-:S04]  /*15d0*/  FFMA R16, R13, R14, R13 ;  /* 0x0000000e0d107223 */ /* 0x000fc8000000000d */
[----:B------:R-:W-:-:S04]  /*15e0*/  FFMA R13, R0, R16, RZ ;  /* 0x00000010000d7223 */ /* 0x000fc800000000ff */
[----:B------:R-:W-:-:S04]  /*15f0*/  FFMA R14, R15, R13, R0 ;  /* 0x0000000d0f0e7223 */ /* 0x000fc80000000000 */
[----:B------:R-:W-:-:S04]  /*1600*/  FFMA R13, R16, R14, R13 ;  /* 0x0000000e100d7223 */ /* 0x000fc8000000000d */
[----:B------:R-:W-:-:S04]  /*1610*/  FFMA R14, R15, R13, R0 ;  /* 0x0000000d0f0e7223 */ /* 0x000fc80000000000 */
[----:B------:R-:W-:-:S05]  /*1620*/  FFMA R0, R16, R14, R13 ;  /* 0x0000000e10007223 */ /* 0x000fca000000000d */
[----:B------:R-:W-:-:S04]  /*1630*/  SHF.R.U32.HI R10, RZ, 0x17, R0 ;  /* 0x00000017ff0a7819 */ /* 0x000fc80000011600 */
[----:B------:R-:W-:-:S05]  /*1640*/  LOP3.LUT R10, R10, 0xff, RZ, 0xc0, !PT ;  /* 0x000000ff0a0a7812 */ /* 0x000fca00078ec0ff */
[----:B------:R-:W-:-:S04]  /*1650*/  IMAD.IADD R15, R10, 0x1, R9 ;  /* 0x000000010a0f7824 */ /* 0x000fc800078e0209 */
[----:B------:R-:W-:-:S05]  /*1660*/  VIADD R10, R15, 0xffffffff ;  /* 0xffffffff0f0a7836 */ /* 0x000fca0000000000 */
[----:B------:R-:W-:-:S13]  /*1670*/  ISETP.GE.U32.AND P0, PT, R10, 0xfe, PT ;  /* 0x000000fe0a00780c */ /* 0x000fda0003f06070 */
[----:B------:R-:W-:Y:S05]  /*1680*/  @!P0 BRA `(.L_x_25) ;  /* 0x0000000000808947 */ /* 0x000fea0003800000 */
[----:B------:R-:W-:-:S13]  /*1690*/  ISETP.GT.AND P0, PT, R15, 0xfe, PT ;  /* 0x000000fe0f00780c */ /* 0x000fda0003f04270 */
[----:B------:R-:W-:Y:S05]  /*16a0*/  @P0 BRA `(.L_x_26) ;  /* 0x00000000006c0947 */ /* 0x000fea0003800000 */
[----:B------:R-:W-:-:S13]  /*16b0*/  ISETP.GE.AND P0, PT, R15, 0x1, PT ;  /* 0x000000010f00780c */ /* 0x000fda0003f06270 */
[----:B------:R-:W-:Y:S05]  /*16c0*/  @P0 BRA `(.L_x_27) ;  /* 0x0000000000740947 */ /* 0x000fea0003800000 */
[----:B------:R-:W-:Y:S02]  /*16d0*/  ISETP.GE.AND P0, PT, R15, -0x18, PT ;  /* 0xffffffe80f00780c */ /* 0x000fe40003f06270 */
[----:B------:R-:W-:-:S11]  /*16e0*/  LOP3.LUT R0, R0, 0x80000000, RZ, 0xc0, !PT ;  /* 0x8000000000007812 */ /* 0x000fd600078ec0ff */
[----:B------:R-:W-:Y:S05]  /*16f0*/  @!P0 BRA `(.L_x_27) ;  /* 0x0000000000688947 */ /* 0x000fea0003800000 */
[CCC-:B------:R-:W-:Y:S01]  /*1700*/  FFMA.RZ R9, R16.reuse, R14.reuse, R13.reuse ;  /* 0x0000000e10097223 */ /* 0x1c0fe2000000c00d */
[C---:B------:R-:W-:Y:S02]  /*1710*/  VIADD R12, R15.reuse, 0x20 ;  /* 0x000000200f0c7836 */ /* 0x040fe40000000000 */
[CCC-:B------:R-:W-:Y:S01]  /*1720*/  FFMA.RM R10, R16.reuse, R14.reuse, R13.reuse ;  /* 0x0000000e100a7223 */ /* 0x1c0fe2000000400d */
[----:B------:R-:W-:Y:S02]  /*1730*/  ISETP.NE.AND P2, PT, R15, RZ, PT ;  /* 0x000000ff0f00720c */ /* 0x000fe40003f45270 */
[----:B------:R-:W-:Y:S01]  /*1740*/  LOP3.LUT R11, R9, 0x7fffff, RZ, 0xc0, !PT ;  /* 0x007fffff090b7812 */ /* 0x000fe200078ec0ff */
[----:B------:R-:W-:Y:S01]  /*1750*/  FFMA.RP R9, R16, R14, R13 ;  /* 0x0000000e10097223 */ /* 0x000fe2000000800d */
[----:B------:R-:W-:Y:S01]  /*1760*/  IMAD.MOV R13, RZ, RZ, -R15 ;  /* 0x000000ffff0d7224 */ /* 0x000fe200078e0a0f */
[----:B------:R-:W-:Y:S02]  /*1770*/  ISETP.NE.AND P1, PT, R15, RZ, PT ;  /* 0x000000ff0f00720c */ /* 0x000fe40003f25270 */
[----:B------:R-:W-:-:S02]  /*1780*/  LOP3.LUT R11, R11, 0x800000, RZ, 0xfc, !PT ;  /* 0x008000000b0b7812 */ /* 0x000fc400078efcff */
[----:B------:R-:W-:Y:S02]  /*1790*/  FSETP.NEU.FTZ.AND P0, PT, R9, R10, PT ;  /* 0x0000000a0900720b */ /* 0x000fe40003f1d000 */
[----:B------:R-:W-:Y:S02]  /*17a0*/  SHF.L.U32 R12, R11, R12, RZ ;  /* 0x0000000c0b0c7219 */ /* 0x000fe400000006ff */
[----:B------:R-:W-:Y:S02]  /*17b0*/  SEL R10, R13, RZ, P2 ;  /* 0x000000ff0d0a7207 */ /* 0x000fe40001000000 */
[----:B------:R-:W-:Y:S02]  /*17c0*/  ISETP.NE.AND P1, PT, R12, RZ, P1 ;  /* 0x000000ff0c00720c */ /* 0x000fe40000f25270 */
[----:B------:R-:W-:Y:S02]  /*17d0*/  SHF.R.U32.HI R10, RZ, R10, R11 ;  /* 0x0000000aff0a7219 */ /* 0x000fe4000001160b */
[----:B------:R-:W-:-:S02]  /*17e0*/  PLOP3.LUT P0, PT, P0, P1, PT, 0xf8, 0x8f ;  /* 0x00000000008f781c */ /* 0x000fc40000703f70 */
[----:B------:R-:W-:Y:S02]  /*17f0*/  SHF.R.U32.HI R12, RZ, 0x1, R10 ;  /* 0x00000001ff0c7819 */ /* 0x000fe4000001160a */
[----:B------:R-:W-:-:S04]  /*1800*/  SEL R9, RZ, 0x1, !P0 ;  /* 0x00000001ff097807 */ /* 0x000fc80004000000 */
[----:B------:R-:W-:-:S04]  /*1810*/  LOP3.LUT R9, R9, 0x1, R12, 0xf8, !PT ;  /* 0x0000000109097812 */ /* 0x000fc800078ef80c */
[----:B------:R-:W-:-:S05]  /*1820*/  LOP3.LUT R9, R9, R10, RZ, 0xc0, !PT ;  /* 0x0000000a09097212 */ /* 0x000fca00078ec0ff */
[----:B------:R-:W-:-:S05]  /*1830*/  IMAD.IADD R9, R12, 0x1, R9 ;  /* 0x000000010c097824 */ /* 0x000fca00078e0209 */
[----:B------:R-:W-:Y:S01]  /*1840*/  LOP3.LUT R0, R9, R0, RZ, 0xfc, !PT ;  /* 0x0000000009007212 */ /* 0x000fe200078efcff */
[----:B------:R-:W-:Y:S06]  /*1850*/  BRA `(.L_x_27) ;  /* 0x0000000000107947 */ /* 0x000fec0003800000 */
.L_x_26:
[----:B------:R-:W-:-:S04]  /*1860*/  LOP3.LUT R0, R0, 0x80000000, RZ, 0xc0, !PT ;  /* 0x8000000000007812 */ /* 0x000fc800078ec0ff */
[----:B------:R-:W-:Y:S01]  /*1870*/  LOP3.LUT R0, R0, 0x7f800000, RZ, 0xfc, !PT ;  /* 0x7f80000000007812 */ /* 0x000fe200078efcff */
[----:B------:R-:W-:Y:S06]  /*1880*/  BRA `(.L_x_27) ;  /* 0x0000000000047947 */ /* 0x000fec0003800000 */
.L_x_25:
[----:B------:R-:W-:-:S07]  /*1890*/  IMAD R0, R9, 0x800000, R0 ;  /* 0x0080000009007824 */ /* 0x000fce00078e0200 */
.L_x_27:
[----:B------:R-:W-:Y:S05]  /*18a0*/  BSYNC.RECONVERGENT B2 ;  /* 0x0000000000027941 */ /* 0x000fea0003800200 */
.L_x_24:
[----:B------:R-:W-:Y:S05]  /*18b0*/  BRA `(.L_x_28) ;  /* 0x0000000000207947 */ /* 0x000fea0003800000 */
.L_x_23:
[----:B------:R-:W-:-:S04]  /*18c0*/  LOP3.LUT R0, R11, 0x80000000, R0, 0x48, !PT ;  /* 0x800000000b007812 */ /* 0x000fc800078e4800 */
[----:B------:R-:W-:Y:S01]  /*18d0*/  LOP3.LUT R0, R0, 0x7f800000, RZ, 0xfc, !PT ;  /* 0x7f80000000007812 */ /* 0x000fe200078efcff */
[----:B------:R-:W-:Y:S06]  /*18e0*/  BRA `(.L_x_28) ;  /* 0x0000000000147947 */ /* 0x000fec0003800000 */
.L_x_22:
[----:B------:R-:W-:Y:S01]  /*18f0*/  LOP3.LUT R0, R11, 0x80000000, R0, 0x48, !PT ;  /* 0x800000000b007812 */ /* 0x000fe200078e4800 */
[----:B------:R-:W-:Y:S06]  /*1900*/  BRA `(.L_x_28) ;  /* 0x00000000000c7947 */ /* 0x000fec0003800000 */
.L_x_21:
[----:B------:R-:W0:Y:S01]  /*1910*/  MUFU.RSQ R0, -QNAN ;  /* 0xffc0000000007908 */ /* 0x000e220000001400 */
[----:B------:R-:W-:Y:S05]  /*1920*/  BRA `(.L_x_28) ;  /* 0x0000000000047947 */ /* 0x000fea0003800000 */
.L_x_20:
[----:B------:R-:W-:-:S07]  /*1930*/  FADD.FTZ R0, R0, R3 ;  /* 0x0000000300007221 */ /* 0x000fce0000010000 */
.L_x_28:
[----:B------:R-:W-:Y:S05]  /*1940*/  BSYNC.RECONVERGENT B1 ;  /* 0x0000000000017941 */ /* 0x000fea0003800200 */
.L_x_18:
[----:B------:R-:W-:-:S04]  /*1950*/  IMAD.MOV.U32 R9, RZ, RZ, 0x0 ;  /* 0x00000000ff097424 */ /* 0x000fc800078e00ff */
[----:B0-----:R-:W-:Y:S05]  /*1960*/  RET.REL.NODEC R8 `(_Z17mandelbrot_kerneljjPj) ;  /* 0xffffffe408a47950 */ /* 0x001fea0003c3ffff */
.L_x_29:
[----:B------:R-:W-:-:S00]  /*1970*/  BRA `(.L_x_29) ;  /* 0xfffffffc00fc7947 */ /* 0x000fc0000383ffff */
[----:B------:R-:W-:-:S00]  /*1980*/  NOP ;  /* 0x0000000000007918 */ /* 0x000fc00000000000 */
[----:B------:R-:W-:-:S00]  /*1990*/  NOP ;  /* 0x0000000000007918 */ /* 0x000fc00000000000 */
[----:B------:R-:W-:-:S00]  /*19a0*/  NOP ;  /* 0x0000000000007918 */ /* 0x000fc00000000000 */
[----:B------:R-:W-:-:S00]  /*19b0*/  NOP ;  /* 0x0000000000007918 */ /* 0x000fc00000000000 */
[----:B------:R-:W-:-:S00]  /*19c0*/  NOP ;  /* 0x0000000000007918 */ /* 0x000fc00000000000 */
[----:B------:R-:W-:-:S00]  /*19d0*/  NOP ;  /* 0x0000000000007918 */ /* 0x000fc00000000000 */
[----:B------:R-:W-:-:S00]  /*19e0*/  NOP ;  /* 0x0000000000007918 */ /* 0x000fc00000000000 */
[----:B------:R-:W-:-:S00]  /*19f0*/  NOP ;  /* 0x0000000000007918 */ /* 0x000fc00000000000 */
.L_x_31:


//--------------------- .nv.shared.reserved.0     --------------------------
	.section	.nv.shared.reserved.0,"aw",@nobits
	.weak		__nv_reservedSMEM_offset_0_alias
	.size		__nv_reservedSMEM_offset_0_alias, 0, 64
	.other		__nv_reservedSMEM_offset_0_alias,@"STO_CUDA_RESERVED_SHARED STV_DEFAULT"
__nv_reservedSMEM_offset_0_alias:
	.zero		0
	.zero		64


//--------------------- .nv.constant0._Z17mandelbrot_kerneljjPj --------------------------
	.section	.nv.constant0._Z17mandelbrot_kerneljjPj,"a",@progbits
	.sectionflags	@""
	.align	4
.nv.constant0._Z17mandelbrot_kerneljjPj:
	.zero		912


//--------------------- SYMBOLS --------------------------

	.type		.nv.reservedSmem.offset0,@object
	.size		.nv.reservedSmem.offset0,0x4
